//
// Generated by NVIDIA NVVM Compiler
//
// Compiler Build ID: CL-36424714
// Cuda compilation tools, release 13.0, V13.0.88
// Based on NVVM 20.0.0
//

.version 9.0
.target sm_100
.address_size 64

	// .globl	_Z6reducePfS_i
.global .align 1 .b8 _ZN34_INTERNAL_d9ac4280_4_k_cu_bfd4084e4cuda3std3__436_GLOBAL__N__d9ac4280_4_k_cu_bfd4084e6ignoreE[1];
.global .align 1 .b8 _ZN34_INTERNAL_d9ac4280_4_k_cu_bfd4084e4cuda3std3__45__cpo5beginE[1];
.global .align 1 .b8 _ZN34_INTERNAL_d9ac4280_4_k_cu_bfd4084e4cuda3std3__45__cpo3endE[1];
.global .align 1 .b8 _ZN34_INTERNAL_d9ac4280_4_k_cu_bfd4084e4cuda3std3__45__cpo6cbeginE[1];
.global .align 1 .b8 _ZN34_INTERNAL_d9ac4280_4_k_cu_bfd4084e4cuda3std3__45__cpo4cendE[1];
.global .align 1 .b8 _ZN34_INTERNAL_d9ac4280_4_k_cu_bfd4084e4cuda3std3__45__cpo6rbeginE[1];
.global .align 1 .b8 _ZN34_INTERNAL_d9ac4280_4_k_cu_bfd4084e4cuda3std3__45__cpo4rendE[1];
.global .align 1 .b8 _ZN34_INTERNAL_d9ac4280_4_k_cu_bfd4084e4cuda3std3__45__cpo7crbeginE[1];
.global .align 1 .b8 _ZN34_INTERNAL_d9ac4280_4_k_cu_bfd4084e4cuda3std3__45__cpo5crendE[1];
.global .align 1 .b8 _ZN34_INTERNAL_d9ac4280_4_k_cu_bfd4084e4cuda3std3__419piecewise_constructE[1];
.global .align 1 .b8 _ZN34_INTERNAL_d9ac4280_4_k_cu_bfd4084e4cuda3std3__48in_placeE[1];
.global .align 1 .b8 _ZN34_INTERNAL_d9ac4280_4_k_cu_bfd4084e4cuda3std3__420unreachable_sentinelE[1];
.global .align 1 .b8 _ZN34_INTERNAL_d9ac4280_4_k_cu_bfd4084e4cuda3std3__47nulloptE[1];
.global .align 1 .b8 _ZN34_INTERNAL_d9ac4280_4_k_cu_bfd4084e4cuda3std3__48unexpectE[1];
.global .align 1 .b8 _ZN34_INTERNAL_d9ac4280_4_k_cu_bfd4084e4cuda3std6ranges3__45__cpo4swapE[1];
.global .align 1 .b8 _ZN34_INTERNAL_d9ac4280_4_k_cu_bfd4084e4cuda3std6ranges3__45__cpo9iter_moveE[1];
.global .align 1 .b8 _ZN34_INTERNAL_d9ac4280_4_k_cu_bfd4084e4cuda3std6ranges3__45__cpo7advanceE[1];
.global .align 1 .b8 _ZN34_INTERNAL_d9ac4280_4_k_cu_bfd4084e4cuda3std6ranges3__45__cpo5beginE[1];
.global .align 1 .b8 _ZN34_INTERNAL_d9ac4280_4_k_cu_bfd4084e4cuda3std6ranges3__45__cpo3endE[1];
.global .align 1 .b8 _ZN34_INTERNAL_d9ac4280_4_k_cu_bfd4084e4cuda3std6ranges3__45__cpo6cbeginE[1];
.global .align 1 .b8 _ZN34_INTERNAL_d9ac4280_4_k_cu_bfd4084e4cuda3std6ranges3__45__cpo4cendE[1];
.global .align 1 .b8 _ZN34_INTERNAL_d9ac4280_4_k_cu_bfd4084e4cuda3std6ranges3__45__cpo9iter_swapE[1];
.global .align 1 .b8 _ZN34_INTERNAL_d9ac4280_4_k_cu_bfd4084e4cuda3std6ranges3__45__cpo4nextE[1];
.global .align 1 .b8 _ZN34_INTERNAL_d9ac4280_4_k_cu_bfd4084e4cuda3std6ranges3__45__cpo4prevE[1];
.global .align 1 .b8 _ZN34_INTERNAL_d9ac4280_4_k_cu_bfd4084e4cuda3std6ranges3__45__cpo4dataE[1];
.global .align 1 .b8 _ZN34_INTERNAL_d9ac4280_4_k_cu_bfd4084e4cuda3std6ranges3__45__cpo5cdataE[1];
.global .align 1 .b8 _ZN34_INTERNAL_d9ac4280_4_k_cu_bfd4084e4cuda3std6ranges3__45__cpo4sizeE[1];
.global .align 1 .b8 _ZN34_INTERNAL_d9ac4280_4_k_cu_bfd4084e4cuda3std6ranges3__45__cpo5ssizeE[1];
.global .align 1 .b8 _ZN34_INTERNAL_d9ac4280_4_k_cu_bfd4084e4cuda3std6ranges3__45__cpo8distanceE[1];
.global .align 1 .b8 _ZN34_INTERNAL_d9ac4280_4_k_cu_bfd4084e6thrust24THRUST_300001_SM_1000_NS8cuda_cub3parE[1];
.global .align 1 .b8 _ZN34_INTERNAL_d9ac4280_4_k_cu_bfd4084e6thrust24THRUST_300001_SM_1000_NS8cuda_cub10par_nosyncE[1];
.global .align 1 .b8 _ZN34_INTERNAL_d9ac4280_4_k_cu_bfd4084e6thrust24THRUST_300001_SM_1000_NS6system6detail10sequential3seqE[1];
.global .align 1 .b8 _ZN34_INTERNAL_d9ac4280_4_k_cu_bfd4084e6thrust24THRUST_300001_SM_1000_NS6system3cpp3parE[1];
.global .align 1 .b8 _ZN34_INTERNAL_d9ac4280_4_k_cu_bfd4084e6thrust24THRUST_300001_SM_1000_NS12placeholders2_1E[1];
.global .align 1 .b8 _ZN34_INTERNAL_d9ac4280_4_k_cu_bfd4084e6thrust24THRUST_300001_SM_1000_NS12placeholders2_2E[1];
.global .align 1 .b8 _ZN34_INTERNAL_d9ac4280_4_k_cu_bfd4084e6thrust24THRUST_300001_SM_1000_NS12placeholders2_3E[1];
.global .align 1 .b8 _ZN34_INTERNAL_d9ac4280_4_k_cu_bfd4084e6thrust24THRUST_300001_SM_1000_NS12placeholders2_4E[1];
.global .align 1 .b8 _ZN34_INTERNAL_d9ac4280_4_k_cu_bfd4084e6thrust24THRUST_300001_SM_1000_NS12placeholders2_5E[1];
.global .align 1 .b8 _ZN34_INTERNAL_d9ac4280_4_k_cu_bfd4084e6thrust24THRUST_300001_SM_1000_NS12placeholders2_6E[1];
.global .align 1 .b8 _ZN34_INTERNAL_d9ac4280_4_k_cu_bfd4084e6thrust24THRUST_300001_SM_1000_NS12placeholders2_7E[1];
.global .align 1 .b8 _ZN34_INTERNAL_d9ac4280_4_k_cu_bfd4084e6thrust24THRUST_300001_SM_1000_NS12placeholders2_8E[1];
.global .align 1 .b8 _ZN34_INTERNAL_d9ac4280_4_k_cu_bfd4084e6thrust24THRUST_300001_SM_1000_NS12placeholders2_9E[1];
.global .align 1 .b8 _ZN34_INTERNAL_d9ac4280_4_k_cu_bfd4084e6thrust24THRUST_300001_SM_1000_NS12placeholders3_10E[1];
.global .align 1 .b8 _ZN34_INTERNAL_d9ac4280_4_k_cu_bfd4084e6thrust24THRUST_300001_SM_1000_NS3seqE[1];
.global .align 1 .b8 _ZN34_INTERNAL_d9ac4280_4_k_cu_bfd4084e6thrust24THRUST_300001_SM_1000_NS6deviceE[1];

.visible .entry _Z6reducePfS_i(
	.param .u64 .ptr .align 1 _Z6reducePfS_i_param_0,
	.param .u64 .ptr .align 1 _Z6reducePfS_i_param_1,
	.param .u32 _Z6reducePfS_i_param_2
)
{
	.reg .pred 	%p<9>;
	.reg .b32 	%r<33>;
	.reg .b32 	%f<20>;
	.reg .b64 	%rd<24>;

	ld.param.u64 	%rd8, [_Z6reducePfS_i_param_0];
	ld.param.u64 	%rd9, [_Z6reducePfS_i_param_1];
	ld.param.u32 	%r3, [_Z6reducePfS_i_param_2];
	mov.u32 	%r4, %ctaid.x;
	mov.u32 	%r5, %ctaid.y;
	mov.u32 	%r6, %ctaid.z;
	mov.u32 	%r7, %nctaid.x;
	mov.u32 	%r1, %nctaid.y;
	mul.lo.s32 	%r8, %r6, %r1;
	cvt.u64.u32 	%rd10, %r8;
	cvt.u64.u32 	%rd1, %r7;
	cvt.u64.u32 	%rd11, %r5;
	cvt.u64.u32 	%rd12, %r4;
	add.s64 	%rd13, %rd10, %rd11;
	mad.lo.s64 	%rd14, %rd13, %rd1, %rd12;
	mov.u32 	%r9, %ntid.x;
	mov.u32 	%r10, %ntid.y;
	mul.lo.s32 	%r11, %r9, %r10;
	mov.u32 	%r12, %ntid.z;
	mul.lo.s32 	%r13, %r11, %r12;
	cvt.u64.u32 	%rd2, %r13;
	mov.u32 	%r14, %tid.x;
	mov.u32 	%r15, %tid.y;
	mov.u32 	%r16, %tid.z;
	mad.lo.s32 	%r17, %r16, %r10, %r15;
	mad.lo.s32 	%r2, %r17, %r9, %r14;
	cvt.u64.u32 	%rd15, %r2;
	mad.lo.s64 	%rd23, %rd14, %rd2, %rd15;
	cvt.u32.u64 	%r18, %rd23;
	setp.le.s32 	%p1, %r3, %r18;
	mov.f32 	%f19, 0f00000000;
	@%p1 bra 	$L__BB0_3;
	mov.u32 	%r19, %nctaid.z;
	mul.lo.s32 	%r20, %r1, %r19;
	cvt.u64.u32 	%rd16, %r20;
	mul.lo.s64 	%rd17, %rd16, %rd1;
	mul.lo.s64 	%rd4, %rd17, %rd2;
	cvta.to.global.u64 	%rd5, %rd9;
	mov.f32 	%f19, 0f00000000;
$L__BB0_2:
	shl.b64 	%rd18, %rd23, 32;
	shr.s64 	%rd19, %rd18, 30;
	add.s64 	%rd20, %rd5, %rd19;
	ld.global.f32 	%f7, [%rd20];
	add.f32 	%f19, %f19, %f7;
	cvt.s64.s32 	%rd21, %rd23;
	add.s64 	%rd23, %rd21, %rd4;
	cvt.u32.u64 	%r21, %rd23;
	setp.gt.s32 	%p2, %r3, %r21;
	@%p2 bra 	$L__BB0_2;
$L__BB0_3:
	bar.warp.sync 	-1;
	mov.b32 	%r22, %f19;
	shfl.sync.bfly.b32	%r23|%p3, %r22, 16, 31, -1;
	mov.b32 	%f8, %r23;
	add.f32 	%f9, %f19, %f8;
	mov.b32 	%r24, %f9;
	shfl.sync.bfly.b32	%r25|%p4, %r24, 8, 31, -1;
	mov.b32 	%f10, %r25;
	add.f32 	%f11, %f9, %f10;
	mov.b32 	%r26, %f11;
	shfl.sync.bfly.b32	%r27|%p5, %r26, 4, 31, -1;
	mov.b32 	%f12, %r27;
	add.f32 	%f13, %f11, %f12;
	mov.b32 	%r28, %f13;
	shfl.sync.bfly.b32	%r29|%p6, %r28, 2, 31, -1;
	mov.b32 	%f14, %r29;
	add.f32 	%f15, %f13, %f14;
	mov.b32 	%r30, %f15;
	shfl.sync.bfly.b32	%r31|%p7, %r30, 1, 31, -1;
	mov.b32 	%f16, %r31;
	add.f32 	%f4, %f15, %f16;
	and.b32  	%r32, %r2, 31;
	setp.ne.s32 	%p8, %r32, 0;
	@%p8 bra 	$L__BB0_5;
	cvta.to.global.u64 	%rd22, %rd8;
	atom.global.add.f32 	%f17, [%rd22], %f4;
$L__BB0_5:
	ret;

}
	// .globl	_Z14calc_deviationPfS_if
.visible .entry _Z14calc_deviationPfS_if(
	.param .u64 .ptr .align 1 _Z14calc_deviationPfS_if_param_0,
	.param .u64 .ptr .align 1 _Z14calc_deviationPfS_if_param_1,
	.param .u32 _Z14calc_deviationPfS_if_param_2,
	.param .f32 _Z14calc_deviationPfS_if_param_3
)
{
	.reg .pred 	%p<9>;
	.reg .b32 	%r<33>;
	.reg .b32 	%f<22>;
	.reg .b64 	%rd<24>;

	ld.param.u64 	%rd8, [_Z14calc_deviationPfS_if_param_0];
	ld.param.u64 	%rd9, [_Z14calc_deviationPfS_if_param_1];
	ld.param.u32 	%r3, [_Z14calc_deviationPfS_if_param_2];
	ld.param.f32 	%f5, [_Z14calc_deviationPfS_if_param_3];
	mov.u32 	%r4, %ctaid.x;
	mov.u32 	%r5, %ctaid.y;
	mov.u32 	%r6, %ctaid.z;
	mov.u32 	%r7, %nctaid.x;
	mov.u32 	%r1, %nctaid.y;
	mul.lo.s32 	%r8, %r6, %r1;
	cvt.u64.u32 	%rd10, %r8;
	cvt.u64.u32 	%rd1, %r7;
	cvt.u64.u32 	%rd11, %r5;
	cvt.u64.u32 	%rd12, %r4;
	add.s64 	%rd13, %rd10, %rd11;
	mad.lo.s64 	%rd14, %rd13, %rd1, %rd12;
	mov.u32 	%r9, %ntid.x;
	mov.u32 	%r10, %ntid.y;
	mul.lo.s32 	%r11, %r9, %r10;
	mov.u32 	%r12, %ntid.z;
	mul.lo.s32 	%r13, %r11, %r12;
	cvt.u64.u32 	%rd2, %r13;
	mov.u32 	%r14, %tid.x;
	mov.u32 	%r15, %tid.y;
	mov.u32 	%r16, %tid.z;
	mad.lo.s32 	%r17, %r16, %r10, %r15;
	mad.lo.s32 	%r2, %r17, %r9, %r14;
	cvt.u64.u32 	%rd15, %r2;
	mad.lo.s64 	%rd23, %rd14, %rd2, %rd15;
	cvt.u32.u64 	%r18, %rd23;
	setp.le.s32 	%p1, %r3, %r18;
	mov.f32 	%f21, 0f00000000;
	@%p1 bra 	$L__BB1_3;
	mov.u32 	%r19, %nctaid.z;
	mul.lo.s32 	%r20, %r1, %r19;
	cvt.u64.u32 	%rd16, %r20;
	mul.lo.s64 	%rd17, %rd16, %rd1;
	mul.lo.s64 	%rd4, %rd17, %rd2;
	cvta.to.global.u64 	%rd5, %rd9;
	mov.f32 	%f21, 0f00000000;
$L__BB1_2:
	shl.b64 	%rd18, %rd23, 32;
	shr.s64 	%rd19, %rd18, 30;
	add.s64 	%rd20, %rd5, %rd19;
	ld.global.f32 	%f8, [%rd20];
	sub.f32 	%f9, %f5, %f8;
	fma.rn.f32 	%f21, %f9, %f9, %f21;
	cvt.s64.s32 	%rd21, %rd23;
	add.s64 	%rd23, %rd21, %rd4;
	cvt.u32.u64 	%r21, %rd23;
	setp.gt.s32 	%p2, %r3, %r21;
	@%p2 bra 	$L__BB1_2;
$L__BB1_3:
	bar.warp.sync 	-1;
	mov.b32 	%r22, %f21;
	shfl.sync.bfly.b32	%r23|%p3, %r22, 16, 31, -1;
	mov.b32 	%f10, %r23;
	add.f32 	%f11, %f21, %f10;
	mov.b32 	%r24, %f11;
	shfl.sync.bfly.b32	%r25|%p4, %r24, 8, 31, -1;
	mov.b32 	%f12, %r25;
	add.f32 	%f13, %f11, %f12;
	mov.b32 	%r26, %f13;
	shfl.sync.bfly.b32	%r27|%p5, %r26, 4, 31, -1;
	mov.b32 	%f14, %r27;
	add.f32 	%f15, %f13, %f14;
	mov.b32 	%r28, %f15;
	shfl.sync.bfly.b32	%r29|%p6, %r28, 2, 31, -1;
	mov.b32 	%f16, %r29;
	add.f32 	%f17, %f15, %f16;
	mov.b32 	%r30, %f17;
	shfl.sync.bfly.b32	%r31|%p7, %r30, 1, 31, -1;
	mov.b32 	%f18, %r31;
	add.f32 	%f4, %f17, %f18;
	and.b32  	%r32, %r2, 31;
	setp.ne.s32 	%p8, %r32, 0;
	@%p8 bra 	$L__BB1_5;
	cvta.to.global.u64 	%rd22, %rd8;
	atom.global.add.f32 	%f19, [%rd22], %f4;
$L__BB1_5:
	ret;

}
	// .globl	_Z15normalize_mnistPfffii
.visible .entry _Z15normalize_mnistPfffii(
	.param .u64 .ptr .align 1 _Z15normalize_mnistPfffii_param_0,
	.param .f32 _Z15normalize_mnistPfffii_param_1,
	.param .f32 _Z15normalize_mnistPfffii_param_2,
	.param .u32 _Z15normalize_mnistPfffii_param_3,
	.param .u32 _Z15normalize_mnistPfffii_param_4
)
{
	.reg .pred 	%p<3>;
	.reg .b32 	%r<24>;
	.reg .b32 	%f<7>;
	.reg .b64 	%rd<22>;

	ld.param.u64 	%rd8, [_Z15normalize_mnistPfffii_param_0];
	ld.param.f32 	%f1, [_Z15normalize_mnistPfffii_param_1];
	ld.param.f32 	%f2, [_Z15normalize_mnistPfffii_param_2];
	ld.param.u32 	%r3, [_Z15normalize_mnistPfffii_param_3];
	ld.param.u32 	%r4, [_Z15normalize_mnistPfffii_param_4];
	mov.u32 	%r5, %ctaid.x;
	mov.u32 	%r6, %ctaid.y;
	mov.u32 	%r7, %ctaid.z;
	mov.u32 	%r8, %nctaid.x;
	mov.u32 	%r1, %nctaid.y;
	mul.lo.s32 	%r9, %r7, %r1;
	cvt.u64.u32 	%rd9, %r9;
	cvt.u64.u32 	%rd1, %r8;
	cvt.u64.u32 	%rd10, %r6;
	cvt.u64.u32 	%rd11, %r5;
	add.s64 	%rd12, %rd9, %rd10;
	mad.lo.s64 	%rd13, %rd12, %rd1, %rd11;
	mov.u32 	%r10, %ntid.x;
	mov.u32 	%r11, %ntid.y;
	mul.lo.s32 	%r12, %r10, %r11;
	mov.u32 	%r13, %ntid.z;
	mul.lo.s32 	%r14, %r12, %r13;
	cvt.u64.u32 	%rd2, %r14;
	mov.u32 	%r15, %tid.x;
	mov.u32 	%r16, %tid.y;
	mov.u32 	%r17, %tid.z;
	mad.lo.s32 	%r18, %r17, %r11, %r16;
	mad.lo.s32 	%r19, %r18, %r10, %r15;
	cvt.u64.u32 	%rd14, %r19;
	mad.lo.s64 	%rd21, %rd13, %rd2, %rd14;
	cvt.u32.u64 	%r20, %rd21;
	mul.lo.s32 	%r2, %r4, %r3;
	setp.le.s32 	%p1, %r2, %r20;
	@%p1 bra 	$L__BB2_3;
	mov.u32 	%r21, %nctaid.z;
	mul.lo.s32 	%r22, %r1, %r21;
	cvt.u64.u32 	%rd15, %r22;
	mul.lo.s64 	%rd16, %rd15, %rd1;
	mul.lo.s64 	%rd4, %rd16, %rd2;
	cvta.to.global.u64 	%rd5, %rd8;
$L__BB2_2:
	shl.b64 	%rd17, %rd21, 32;
	shr.s64 	%rd18, %rd17, 30;
	add.s64 	%rd19, %rd5, %rd18;
	ld.global.f32 	%f3, [%rd19];
	div.rn.f32 	%f4, %f3, 0f437F0000;
	sub.f32 	%f5, %f4, %f1;
	div.rn.f32 	%f6, %f5, %f2;
	st.global.f32 	[%rd19], %f6;
	cvt.s64.s32 	%rd20, %rd21;
	add.s64 	%rd21, %rd20, %rd4;
	cvt.u32.u64 	%r23, %rd21;
	setp.gt.s32 	%p2, %r2, %r23;
	@%p2 bra 	$L__BB2_2;
$L__BB2_3:
	ret;

}
	// .globl	_ZN3cub18CUB_300001_SM_10006detail11EmptyKernelIvEEvv
.visible .entry _ZN3cub18CUB_300001_SM_10006detail11EmptyKernelIvEEvv()
{


	ret;

}


// ===== COMPILED SASS (sm_100) =====

	.target	sm_100

	.elftype	@"ET_EXEC"


//--------------------- .note.nv.tkinfo           --------------------------
	.section	.note.nv.tkinfo,"",@"SHT_NOTE"
	.sectionflags	@"SHF_NOTE_NV_TKINFO"
	.tkinfo
        /*0018*/ 	.word	0x00000002
        /*0030*/ 	.string	""
        /*0030*/ 	.string	"ptxas"
        /*0030*/ 	.string	"Cuda compilation tools, release 13.0, V13.0.88"
        /*0030*/ 	.string	"Build cuda_13.0.r13.0/compiler.36424714_0"
        /*0030*/ 	.string	"-arch sm_100 -m 64 "



//--------------------- .note.nv.cuinfo           --------------------------
	.section	.note.nv.cuinfo,"",@"SHT_NOTE"
	.sectionflags	@"SHF_NOTE_NV_CUINFO"
        /*0018*/ 	.short	0x0002
        /*001a*/ 	.short	0x0064
        /*001c*/ 	.short	0x0082
	.zero		2


//--------------------- .nv.info                  --------------------------
	.section	.nv.info,"",@"SHT_CUDA_INFO"
	.align	4


	//----- nvinfo : EIATTR_REGCOUNT
	.align		4
        /*0000*/ 	.byte	0x04, 0x2f
        /*0002*/ 	.short	(.L_46 - .L_45)
	.align		4
.L_45:
        /*0004*/ 	.word	index@(_Z6reducePfS_i)
        /*0008*/ 	.word	0x0000000a


	//----- nvinfo : EIATTR_FRAME_SIZE
	.align		4
.L_46:
        /*000c*/ 	.byte	0x04, 0x11
        /*000e*/ 	.short	(.L_48 - .L_47)
	.align		4
.L_47:
        /*0010*/ 	.word	index@(_Z6reducePfS_i)
        /*0014*/ 	.word	0x00000000


	//----- nvinfo : EIATTR_REGCOUNT
	.align		4
.L_48:
        /*0018*/ 	.byte	0x04, 0x2f
        /*001a*/ 	.short	(.L_50 - .L_49)
	.align		4
.L_49:
        /*001c*/ 	.word	index@(_Z14calc_deviationPfS_if)
        /*0020*/ 	.word	0x0000000c


	//----- nvinfo : EIATTR_FRAME_SIZE
	.align		4
.L_50:
        /*0024*/ 	.byte	0x04, 0x11
        /*0026*/ 	.short	(.L_52 - .L_51)
	.align		4
.L_51:
        /*0028*/ 	.word	index@(_Z14calc_deviationPfS_if)
        /*002c*/ 	.word	0x00000000


	//----- nvinfo : EIATTR_REGCOUNT
	.align		4
.L_52:
        /*0030*/ 	.byte	0x04, 0x2f
        /*0032*/ 	.short	(.L_54 - .L_53)
	.align		4
.L_53:
        /*0034*/ 	.word	index@(_Z15normalize_mnistPfffii)
        /*0038*/ 	.word	0x00000013


	//----- nvinfo : EIATTR_FRAME_SIZE
	.align		4
.L_54:
        /*003c*/ 	.byte	0x04, 0x11
        /*003e*/ 	.short	(.L_56 - .L_55)
	.align		4
.L_55:
        /*0040*/ 	.word	index@($__internal_0_$__cuda_sm3x_div_rn_noftz_f32_slowpath)
        /*0044*/ 	.word	0x00000000


	//----- nvinfo : EIATTR_FRAME_SIZE
	.align		4
.L_56:
        /*0048*/ 	.byte	0x04, 0x11
        /*004a*/ 	.short	(.L_58 - .L_57)
	.align		4
.L_57:
        /*004c*/ 	.word	index@(_Z15normalize_mnistPfffii)
        /*0050*/ 	.word	0x00000000


	//----- nvinfo : EIATTR_REGCOUNT
	.align		4
.L_58:
        /*0054*/ 	.byte	0x04, 0x2f
        /*0056*/ 	.short	(.L_60 - .L_59)
	.align		4
.L_59:
        /*0058*/ 	.word	index@(_ZN3cub18CUB_300001_SM_10006detail11EmptyKernelIvEEvv)
        /*005c*/ 	.word	0x00000004


	//----- nvinfo : EIATTR_FRAME_SIZE
	.align		4
.L_60:
        /*0060*/ 	.byte	0x04, 0x11
        /*0062*/ 	.short	(.L_62 - .L_61)
	.align		4
.L_61:
        /*0064*/ 	.word	index@(_ZN3cub18CUB_300001_SM_10006detail11EmptyKernelIvEEvv)
        /*0068*/ 	.word	0x00000000


	//----- nvinfo : EIATTR_MIN_STACK_SIZE
	.align		4
.L_62:
        /*006c*/ 	.byte	0x04, 0x12
        /*006e*/ 	.short	(.L_64 - .L_63)
	.align		4
.L_63:
        /*0070*/ 	.word	index@(_ZN3cub18CUB_300001_SM_10006detail11EmptyKernelIvEEvv)
        /*0074*/ 	.word	0x00000000


	//----- nvinfo : EIATTR_MIN_STACK_SIZE
	.align		4
.L_64:
        /*0078*/ 	.byte	0x04, 0x12
        /*007a*/ 	.short	(.L_66 - .L_65)
	.align		4
.L_65:
        /*007c*/ 	.word	index@(_Z15normalize_mnistPfffii)
        /*0080*/ 	.word	0x00000000


	//----- nvinfo : EIATTR_MIN_STACK_SIZE
	.align		4
.L_66:
        /*0084*/ 	.byte	0x04, 0x12
        /*0086*/ 	.short	(.L_68 - .L_67)
	.align		4
.L_67:
        /*0088*/ 	.word	index@(_Z14calc_deviationPfS_if)
        /*008c*/ 	.word	0x00000000


	//----- nvinfo : EIATTR_MIN_STACK_SIZE
	.align		4
.L_68:
        /*0090*/ 	.byte	0x04, 0x12
        /*0092*/ 	.short	(.L_70 - .L_69)
	.align		4
.L_69:
        /*0094*/ 	.word	index@(_Z6reducePfS_i)
        /*0098*/ 	.word	0x00000000
.L_70:


//--------------------- .nv.compat                --------------------------
	.section	.nv.compat,"",@"SHT_CUDA_COMPAT_INFO"
	.align	4
        /*0000*/ 	.byte	0x02, 0x09, 0x00, 0x00, 0x02, 0x02, 0x01, 0x00, 0x02, 0x05, 0x05, 0x00, 0x03, 0x07, 0x01, 0x01
        /*0010*/ 	.byte	0x02, 0x03, 0x00, 0x00, 0x02, 0x06, 0x01, 0x00, 0x04, 0x0b, 0x08, 0x00, 0x01, 0x00, 0x00, 0x00
        /*0020*/ 	.byte	0x00, 0x00, 0x00, 0x00


//--------------------- .nv.info._ZN3cub18CUB_300001_SM_10006detail11EmptyKernelIvEEvv --------------------------
	.section	.nv.info._ZN3cub18CUB_300001_SM_10006detail11EmptyKernelIvEEvv,"",@"SHT_CUDA_INFO"
	.sectionflags	@""
	.align	4


	//----- nvinfo : EIATTR_CUDA_API_VERSION
	.align		4
        /*0000*/ 	.byte	0x04, 0x37
        /*0002*/ 	.short	(.L_72 - .L_71)
.L_71:
        /*0004*/ 	.word	0x00000082


	//----- nvinfo : EIATTR_SPARSE_MMA_MASK
	.align		4
.L_72:
        /*0008*/ 	.byte	0x03, 0x50
        /*000a*/ 	.short	0x0000


	//----- nvinfo : EIATTR_MAXREG_COUNT
	.align		4
        /*000c*/ 	.byte	0x03, 0x1b
        /*000e*/ 	.short	0x00ff


	//----- nvinfo : EIATTR_MERCURY_ISA_VERSION
	.align		4
        /*0010*/ 	.byte	0x03, 0x5f
        /*0012*/ 	.short	0x0101


	//----- nvinfo : EIATTR_VRC_CTA_INIT_COUNT
	.align		4
        /*0014*/ 	.byte	0x02, 0x4a
	.zero		1
	.zero		1


	//----- nvinfo : EIATTR_EXIT_INSTR_OFFSETS
	.align		4
        /*0018*/ 	.byte	0x04, 0x1c
        /*001a*/ 	.short	(.L_74 - .L_73)


	//   ....[0]....
.L_73:
        /*001c*/ 	.word	0x00000010


	//----- nvinfo : EIATTR_SW_WAR
	.align		4
.L_74:
        /*0020*/ 	.byte	0x04, 0x36
        /*0022*/ 	.short	(.L_76 - .L_75)
.L_75:
        /*0024*/ 	.word	0x00000008
.L_76:


//--------------------- .nv.info._Z15normalize_mnistPfffii --------------------------
	.section	.nv.info._Z15normalize_mnistPfffii,"",@"SHT_CUDA_INFO"
	.sectionflags	@""
	.align	4


	//----- nvinfo : EIATTR_CUDA_API_VERSION
	.align		4
        /*0000*/ 	.byte	0x04, 0x37
        /*0002*/ 	.short	(.L_78 - .L_77)
.L_77:
        /*0004*/ 	.word	0x00000082


	//----- nvinfo : EIATTR_KPARAM_INFO
	.align		4
.L_78:
        /*0008*/ 	.byte	0x04, 0x17
        /*000a*/ 	.short	(.L_80 - .L_79)
.L_79:
        /*000c*/ 	.word	0x00000000
        /*0010*/ 	.short	0x0004
        /*0012*/ 	.short	0x0014
        /*0014*/ 	.byte	0x00, 0xf0, 0x11, 0x00


	//----- nvinfo : EIATTR_KPARAM_INFO
	.align		4
.L_80:
        /*0018*/ 	.byte	0x04, 0x17
        /*001a*/ 	.short	(.L_82 - .L_81)
.L_81:
        /*001c*/ 	.word	0x00000000
        /*0020*/ 	.short	0x0003
        /*0022*/ 	.short	0x0010
        /*0024*/ 	.byte	0x00, 0xf0, 0x11, 0x00


	//----- nvinfo : EIATTR_KPARAM_INFO
	.align		4
.L_82:
        /*0028*/ 	.byte	0x04, 0x17
        /*002a*/ 	.short	(.L_84 - .L_83)
.L_83:
        /*002c*/ 	.word	0x00000000
        /*0030*/ 	.short	0x0002
        /*0032*/ 	.short	0x000c
        /*0034*/ 	.byte	0x00, 0xf0, 0x11, 0x00


	//----- nvinfo : EIATTR_KPARAM_INFO
	.align		4
.L_84:
        /*0038*/ 	.byte	0x04, 0x17
        /*003a*/ 	.short	(.L_86 - .L_85)
.L_85:
        /*003c*/ 	.word	0x00000000
        /*0040*/ 	.short	0x0001
        /*0042*/ 	.short	0x0008
        /*0044*/ 	.byte	0x00, 0xf0, 0x11, 0x00


	//----- nvinfo : EIATTR_KPARAM_INFO
	.align		4
.L_86:
        /*0048*/ 	.byte	0x04, 0x17
        /*004a*/ 	.short	(.L_88 - .L_87)
.L_87:
        /*004c*/ 	.word	0x00000000
        /*0050*/ 	.short	0x0000
        /*0052*/ 	.short	0x0000
        /*0054*/ 	.byte	0x00, 0xf5, 0x21, 0x00


	//----- nvinfo : EIATTR_SPARSE_MMA_MASK
	.align		4
.L_88:
        /*0058*/ 	.byte	0x03, 0x50
        /*005a*/ 	.short	0x0000


	//----- nvinfo : EIATTR_MAXREG_COUNT
	.align		4
        /*005c*/ 	.byte	0x03, 0x1b
        /*005e*/ 	.short	0x00ff


	//----- nvinfo : EIATTR_MERCURY_ISA_VERSION
	.align		4
        /*0060*/ 	.byte	0x03, 0x5f
        /*0062*/ 	.short	0x0101


	//----- nvinfo : EIATTR_VRC_CTA_INIT_COUNT
	.align		4
        /*0064*/ 	.byte	0x02, 0x4a
	.zero		1
	.zero		1


	//----- nvinfo : EIATTR_EXIT_INSTR_OFFSETS
	.align		4
        /*0068*/ 	.byte	0x04, 0x1c
        /*006a*/ 	.short	(.L_90 - .L_89)


	//   ....[0]....
.L_89:
        /*006c*/ 	.word	0x00000160


	//   ....[1]....
        /*0070*/ 	.word	0x00000430


	//----- nvinfo : EIATTR_CRS_STACK_SIZE
	.align		4
.L_90:
        /*0074*/ 	.byte	0x04, 0x1e
        /*0076*/ 	.short	(.L_92 - .L_91)
.L_91:
        /*0078*/ 	.word	0x00000000


	//----- nvinfo : EIATTR_CBANK_PARAM_SIZE
	.align		4
.L_92:
        /*007c*/ 	.byte	0x03, 0x19
        /*007e*/ 	.short	0x0018


	//----- nvinfo : EIATTR_PARAM_CBANK
	.align		4
        /*0080*/ 	.byte	0x04, 0x0a
        /*0082*/ 	.short	(.L_94 - .L_93)
	.align		4
.L_93:
        /*0084*/ 	.word	index@(.nv.constant0._Z15normalize_mnistPfffii)
        /*0088*/ 	.short	0x0380
        /*008a*/ 	.short	0x0018


	//----- nvinfo : EIATTR_SW_WAR
	.align		4
.L_94:
        /*008c*/ 	.byte	0x04, 0x36
        /*008e*/ 	.short	(.L_96 - .L_95)
.L_95:
        /*0090*/ 	.word	0x00000008
.L_96:


//--------------------- .nv.info._Z14calc_deviationPfS_if --------------------------
	.section	.nv.info._Z14calc_deviationPfS_if,"",@"SHT_CUDA_INFO"
	.sectionflags	@""
	.align	4


	//----- nvinfo : EIATTR_CUDA_API_VERSION
	.align		4
        /*0000*/ 	.byte	0x04, 0x37
        /*0002*/ 	.short	(.L_98 - .L_97)
.L_97:
        /*0004*/ 	.word	0x00000082


	//----- nvinfo : EIATTR_KPARAM_INFO
	.align		4
.L_98:
        /*0008*/ 	.byte	0x04, 0x17
        /*000a*/ 	.short	(.L_100 - .L_99)
.L_99:
        /*000c*/ 	.word	0x00000000
        /*0010*/ 	.short	0x0003
        /*0012*/ 	.short	0x0014
        /*0014*/ 	.byte	0x00, 0xf0, 0x11, 0x00


	//----- nvinfo : EIATTR_KPARAM_INFO
	.align		4
.L_100:
        /*0018*/ 	.byte	0x04, 0x17
        /*001a*/ 	.short	(.L_102 - .L_101)
.L_101:
        /*001c*/ 	.word	0x00000000
        /*0020*/ 	.short	0x0002
        /*0022*/ 	.short	0x0010
        /*0024*/ 	.byte	0x00, 0xf0, 0x11, 0x00


	//----- nvinfo : EIATTR_KPARAM_INFO
	.align		4
.L_102:
        /*0028*/ 	.byte	0x04, 0x17
        /*002a*/ 	.short	(.L_104 - .L_103)
.L_103:
        /*002c*/ 	.word	0x00000000
        /*0030*/ 	.short	0x0001
        /*0032*/ 	.short	0x0008
        /*0034*/ 	.byte	0x00, 0xf5, 0x21, 0x00


	//----- nvinfo : EIATTR_KPARAM_INFO
	.align		4
.L_104:
        /*0038*/ 	.byte	0x04, 0x17
        /*003a*/ 	.short	(.L_106 - .L_105)
.L_105:
        /*003c*/ 	.word	0x00000000
        /*0040*/ 	.short	0x0000
        /*0042*/ 	.short	0x0000
        /*0044*/ 	.byte	0x00, 0xf5, 0x21, 0x00


	//----- nvinfo : EIATTR_SPARSE_MMA_MASK
	.align		4
.L_106:
        /*0048*/ 	.byte	0x03, 0x50
        /*004a*/ 	.short	0x0000


	//----- nvinfo : EIATTR_MAXREG_COUNT
	.align		4
        /*004c*/ 	.byte	0x03, 0x1b
        /*004e*/ 	.short	0x00ff


	//----- nvinfo : EIATTR_MERCURY_ISA_VERSION
	.align		4
        /*0050*/ 	.byte	0x03, 0x5f
        /*0052*/ 	.short	0x0101


	//----- nvinfo : EIATTR_COOP_GROUP_MASK_REGIDS
	.align		4
        /*0054*/ 	.byte	0x04, 0x29
        /*0056*/ 	.short	(.L_108 - .L_107)


	//   ....[0]....
.L_107:
        /*0058*/ 	.word	0xffffffff


	//   ....[1]....
        /*005c*/ 	.word	0xffffffff


	//   ....[2]....
        /*0060*/ 	.word	0xffffffff


	//   ....[3]....
        /*0064*/ 	.word	0xffffffff


	//   ....[4]....
        /*0068*/ 	.word	0xffffffff


	//   ....[5]....
        /*006c*/ 	.word	0xffffffff


	//----- nvinfo : EIATTR_COOP_GROUP_INSTR_OFFSETS
	.align		4
.L_108:
        /*0070*/ 	.byte	0x04, 0x28
        /*0072*/ 	.short	(.L_110 - .L_109)


	//   ....[0]....
.L_109:
        /*0074*/ 	.word	0x000002a0


	//   ....[1]....
        /*0078*/ 	.word	0x000002c0


	//   ....[2]....
        /*007c*/ 	.word	0x000002e0


	//   ....[3]....
        /*0080*/ 	.word	0x00000300


	//   ....[4]....
        /*0084*/ 	.word	0x00000320


	//   ....[5]....
        /*0088*/ 	.word	0x00000340


	//----- nvinfo : EIATTR_VRC_CTA_INIT_COUNT
	.align		4
.L_110:
        /*008c*/ 	.byte	0x02, 0x4a
	.zero		1
	.zero		1


	//----- nvinfo : EIATTR_EXIT_INSTR_OFFSETS
	.align		4
        /*0090*/ 	.byte	0x04, 0x1c
        /*0092*/ 	.short	(.L_112 - .L_111)


	//   ....[0]....
.L_111:
        /*0094*/ 	.word	0x00000350


	//   ....[1]....
        /*0098*/ 	.word	0x00000390


	//----- nvinfo : EIATTR_CRS_STACK_SIZE
	.align		4
.L_112:
        /*009c*/ 	.byte	0x04, 0x1e
        /*009e*/ 	.short	(.L_114 - .L_113)
.L_113:
        /*00a0*/ 	.word	0x00000000


	//----- nvinfo : EIATTR_CBANK_PARAM_SIZE
	.align		4
.L_114:
        /*00a4*/ 	.byte	0x03, 0x19
        /*00a6*/ 	.short	0x0018


	//----- nvinfo : EIATTR_PARAM_CBANK
	.align		4
        /*00a8*/ 	.byte	0x04, 0x0a
        /*00aa*/ 	.short	(.L_116 - .L_115)
	.align		4
.L_115:
        /*00ac*/ 	.word	index@(.nv.constant0._Z14calc_deviationPfS_if)
        /*00b0*/ 	.short	0x0380
        /*00b2*/ 	.short	0x0018


	//----- nvinfo : EIATTR_SW_WAR
	.align		4
.L_116:
        /*00b4*/ 	.byte	0x04, 0x36
        /*00b6*/ 	.short	(.L_118 - .L_117)
.L_117:
        /*00b8*/ 	.word	0x00000008
.L_118:


//--------------------- .nv.info._Z6reducePfS_i   --------------------------
	.section	.nv.info._Z6reducePfS_i,"",@"SHT_CUDA_INFO"
	.sectionflags	@""
	.align	4


	//----- nvinfo : EIATTR_CUDA_API_VERSION
	.align		4
        /*0000*/ 	.byte	0x04, 0x37
        /*0002*/ 	.short	(.L_120 - .L_119)
.L_119:
        /*0004*/ 	.word	0x00000082


	//----- nvinfo : EIATTR_KPARAM_INFO
	.align		4
.L_120:
        /*0008*/ 	.byte	0x04, 0x17
        /*000a*/ 	.short	(.L_122 - .L_121)
.L_121:
        /*000c*/ 	.word	0x00000000
        /*0010*/ 	.short	0x0002
        /*0012*/ 	.short	0x0010
        /*0014*/ 	.byte	0x00, 0xf0, 0x11, 0x00


	//----- nvinfo : EIATTR_KPARAM_INFO
	.align		4
.L_122:
        /*0018*/ 	.byte	0x04, 0x17
        /*001a*/ 	.short	(.L_124 - .L_123)
.L_123:
        /*001c*/ 	.word	0x00000000
        /*0020*/ 	.short	0x0001
        /*0022*/ 	.short	0x0008
        /*0024*/ 	.byte	0x00, 0xf5, 0x21, 0x00


	//----- nvinfo : EIATTR_KPARAM_INFO
	.align		4
.L_124:
        /*0028*/ 	.byte	0x04, 0x17
        /*002a*/ 	.short	(.L_126 - .L_125)
.L_125:
        /*002c*/ 	.word	0x00000000
        /*0030*/ 	.short	0x0000
        /*0032*/ 	.short	0x0000
        /*0034*/ 	.byte	0x00, 0xf5, 0x21, 0x00


	//----- nvinfo : EIATTR_SPARSE_MMA_MASK
	.align		4
.L_126:
        /*0038*/ 	.byte	0x03, 0x50
        /*003a*/ 	.short	0x0000


	//----- nvinfo : EIATTR_MAXREG_COUNT
	.align		4
        /*003c*/ 	.byte	0x03, 0x1b
        /*003e*/ 	.short	0x00ff


	//----- nvinfo : EIATTR_MERCURY_ISA_VERSION
	.align		4
        /*0040*/ 	.byte	0x03, 0x5f
        /*0042*/ 	.short	0x0101


	//----- nvinfo : EIATTR_COOP_GROUP_MASK_REGIDS
	.align		4
        /*0044*/ 	.byte	0x04, 0x29
        /*0046*/ 	.short	(.L_128 - .L_127)


	//   ....[0]....
.L_127:
        /*0048*/ 	.word	0xffffffff


	//   ....[1]....
        /*004c*/ 	.word	0xffffffff


	//   ....[2]....
        /*0050*/ 	.word	0xffffffff


	//   ....[3]....
        /*0054*/ 	.word	0xffffffff


	//   ....[4]....
        /*0058*/ 	.word	0xffffffff


	//   ....[5]....
        /*005c*/ 	.word	0xffffffff


	//----- nvinfo : EIATTR_COOP_GROUP_INSTR_OFFSETS
	.align		4
.L_128:
        /*0060*/ 	.byte	0x04, 0x28
        /*0062*/ 	.short	(.L_130 - .L_129)


	//   ....[0]....
.L_129:
        /*0064*/ 	.word	0x00000280


	//   ....[1]....
        /*0068*/ 	.word	0x000002a0


	//   ....[2]....
        /*006c*/ 	.word	0x000002c0


	//   ....[3]....
        /*0070*/ 	.word	0x000002e0


	//   ....[4]....
        /*0074*/ 	.word	0x00000300


	//   ....[5]....
        /*0078*/ 	.word	0x00000320


	//----- nvinfo : EIATTR_VRC_CTA_INIT_COUNT
	.align		4
.L_130:
        /*007c*/ 	.byte	0x02, 0x4a
	.zero		1
	.zero		1


	//----- nvinfo : EIATTR_EXIT_INSTR_OFFSETS
	.align		4
        /*0080*/ 	.byte	0x04, 0x1c
        /*0082*/ 	.short	(.L_132 - .L_131)


	//   ....[0]....
.L_131:
        /*0084*/ 	.word	0x00000330


	//   ....[1]....
        /*0088*/ 	.word	0x00000370


	//----- nvinfo : EIATTR_CRS_STACK_SIZE
	.align		4
.L_132:
        /*008c*/ 	.byte	0x04, 0x1e
        /*008e*/ 	.short	(.L_134 - .L_133)
.L_133:
        /*0090*/ 	.word	0x00000000


	//----- nvinfo : EIATTR_CBANK_PARAM_SIZE
	.align		4
.L_134:
        /*0094*/ 	.byte	0x03, 0x19
        /*0096*/ 	.short	0x0014


	//----- nvinfo : EIATTR_PARAM_CBANK
	.align		4
        /*0098*/ 	.byte	0x04, 0x0a
        /*009a*/ 	.short	(.L_136 - .L_135)
	.align		4
.L_135:
        /*009c*/ 	.word	index@(.nv.constant0._Z6reducePfS_i)
        /*00a0*/ 	.short	0x0380
        /*00a2*/ 	.short	0x0014


	//----- nvinfo : EIATTR_SW_WAR
	.align		4
.L_136:
        /*00a4*/ 	.byte	0x04, 0x36
        /*00a6*/ 	.short	(.L_138 - .L_137)
.L_137:
        /*00a8*/ 	.word	0x00000008
.L_138:


//--------------------- .nv.callgraph             --------------------------
	.section	.nv.callgraph,"",@"SHT_CUDA_CALLGRAPH"
	.align	4
	.sectionentsize	8
	.align		4
        /*0000*/ 	.word	0x00000000
	.align		4
        /*0004*/ 	.word	0xffffffff
	.align		4
        /*0008*/ 	.word	0x00000000
	.align		4
        /*000c*/ 	.word	0xfffffffe
	.align		4
        /*0010*/ 	.word	0x00000000
	.align		4
        /*0014*/ 	.word	0xfffffffd
	.align		4
        /*0018*/ 	.word	0x00000000
	.align		4
        /*001c*/ 	.word	0xfffffffc


//--------------------- .nv.constant4             --------------------------
	.section	.nv.constant4,"a",@progbits
	.align	8
	.align		8
.nv.constant4:
        /*0000*/ 	.dword	_ZN34_INTERNAL_d9ac4280_4_k_cu_bfd4084e4cuda3std3__436_GLOBAL__N__d9ac4280_4_k_cu_bfd4084e6ignoreE
	.align		8
        /*0008*/ 	.dword	_ZN34_INTERNAL_d9ac4280_4_k_cu_bfd4084e4cuda3std3__45__cpo5beginE
	.align		8
        /*0010*/ 	.dword	_ZN34_INTERNAL_d9ac4280_4_k_cu_bfd4084e4cuda3std3__45__cpo3endE
	.align		8
        /*0018*/ 	.dword	_ZN34_INTERNAL_d9ac4280_4_k_cu_bfd4084e4cuda3std3__45__cpo6cbeginE
	.align		8
        /*0020*/ 	.dword	_ZN34_INTERNAL_d9ac4280_4_k_cu_bfd4084e4cuda3std3__45__cpo4cendE
	.align		8
        /*0028*/ 	.dword	_ZN34_INTERNAL_d9ac4280_4_k_cu_bfd4084e4cuda3std3__45__cpo6rbeginE
	.align		8
        /*0030*/ 	.dword	_ZN34_INTERNAL_d9ac4280_4_k_cu_bfd4084e4cuda3std3__45__cpo4rendE
	.align		8
        /*0038*/ 	.dword	_ZN34_INTERNAL_d9ac4280_4_k_cu_bfd4084e4cuda3std3__45__cpo7crbeginE
	.align		8
        /*0040*/ 	.dword	_ZN34_INTERNAL_d9ac4280_4_k_cu_bfd4084e4cuda3std3__45__cpo5crendE
	.align		8
        /*0048*/ 	.dword	_ZN34_INTERNAL_d9ac4280_4_k_cu_bfd4084e4cuda3std3__419piecewise_constructE
	.align		8
        /*0050*/ 	.dword	_ZN34_INTERNAL_d9ac4280_4_k_cu_bfd4084e4cuda3std3__48in_placeE
	.align		8
        /*0058*/ 	.dword	_ZN34_INTERNAL_d9ac4280_4_k_cu_bfd4084e4cuda3std3__420unreachable_sentinelE
	.align		8
        /*0060*/ 	.dword	_ZN34_INTERNAL_d9ac4280_4_k_cu_bfd4084e4cuda3std3__47nulloptE
	.align		8
        /*0068*/ 	.dword	_ZN34_INTERNAL_d9ac4280_4_k_cu_bfd4084e4cuda3std3__48unexpectE
	.align		8
        /*0070*/ 	.dword	_ZN34_INTERNAL_d9ac4280_4_k_cu_bfd4084e4cuda3std6ranges3__45__cpo4swapE
	.align		8
        /*0078*/ 	.dword	_ZN34_INTERNAL_d9ac4280_4_k_cu_bfd4084e4cuda3std6ranges3__45__cpo9iter_moveE
	.align		8
        /*0080*/ 	.dword	_ZN34_INTERNAL_d9ac4280_4_k_cu_bfd4084e4cuda3std6ranges3__45__cpo7advanceE
	.align		8
        /*0088*/ 	.dword	_ZN34_INTERNAL_d9ac4280_4_k_cu_bfd4084e4cuda3std6ranges3__45__cpo5beginE
	.align		8
        /*0090*/ 	.dword	_ZN34_INTERNAL_d9ac4280_4_k_cu_bfd4084e4cuda3std6ranges3__45__cpo3endE
	.align		8
        /*0098*/ 	.dword	_ZN34_INTERNAL_d9ac4280_4_k_cu_bfd4084e4cuda3std6ranges3__45__cpo6cbeginE
	.align		8
        /*00a0*/ 	.dword	_ZN34_INTERNAL_d9ac4280_4_k_cu_bfd4084e4cuda3std6ranges3__45__cpo4cendE
	.align		8
        /*00a8*/ 	.dword	_ZN34_INTERNAL_d9ac4280_4_k_cu_bfd4084e4cuda3std6ranges3__45__cpo9iter_swapE
	.align		8
        /*00b0*/ 	.dword	_ZN34_INTERNAL_d9ac4280_4_k_cu_bfd4084e4cuda3std6ranges3__45__cpo4nextE
	.align		8
        /*00b8*/ 	.dword	_ZN34_INTERNAL_d9ac4280_4_k_cu_bfd4084e4cuda3std6ranges3__45__cpo4prevE
	.align		8
        /*00c0*/ 	.dword	_ZN34_INTERNAL_d9ac4280_4_k_cu_bfd4084e4cuda3std6ranges3__45__cpo4dataE
	.align		8
        /*00c8*/ 	.dword	_ZN34_INTERNAL_d9ac4280_4_k_cu_bfd4084e4cuda3std6ranges3__45__cpo5cdataE
	.align		8
        /*00d0*/ 	.dword	_ZN34_INTERNAL_d9ac4280_4_k_cu_bfd4084e4cuda3std6ranges3__45__cpo4sizeE
	.align		8
        /*00d8*/ 	.dword	_ZN34_INTERNAL_d9ac4280_4_k_cu_bfd4084e4cuda3std6ranges3__45__cpo5ssizeE
	.align		8
        /*00e0*/ 	.dword	_ZN34_INTERNAL_d9ac4280_4_k_cu_bfd4084e4cuda3std6ranges3__45__cpo8distanceE
	.align		8
        /*00e8*/ 	.dword	_ZN34_INTERNAL_d9ac4280_4_k_cu_bfd4084e6thrust24THRUST_300001_SM_1000_NS8cuda_cub3parE
	.align		8
        /*00f0*/ 	.dword	_ZN34_INTERNAL_d9ac4280_4_k_cu_bfd4084e6thrust24THRUST_300001_SM_1000_NS8cuda_cub10par_nosyncE
	.align		8
        /*00f8*/ 	.dword	_ZN34_INTERNAL_d9ac4280_4_k_cu_bfd4084e6thrust24THRUST_300001_SM_1000_NS6system6detail10sequential3seqE
	.align		8
        /*0100*/ 	.dword	_ZN34_INTERNAL_d9ac4280_4_k_cu_bfd4084e6thrust24THRUST_300001_SM_1000_NS6system3cpp3parE
	.align		8
        /*0108*/ 	.dword	_ZN34_INTERNAL_d9ac4280_4_k_cu_bfd4084e6thrust24THRUST_300001_SM_1000_NS12placeholders2_1E
	.align		8
        /*0110*/ 	.dword	_ZN34_INTERNAL_d9ac4280_4_k_cu_bfd4084e6thrust24THRUST_300001_SM_1000_NS12placeholders2_2E
	.align		8
        /*0118*/ 	.dword	_ZN34_INTERNAL_d9ac4280_4_k_cu_bfd4084e6thrust24THRUST_300001_SM_1000_NS12placeholders2_3E
	.align		8
        /*0120*/ 	.dword	_ZN34_INTERNAL_d9ac4280_4_k_cu_bfd4084e6thrust24THRUST_300001_SM_1000_NS12placeholders2_4E
	.align		8
        /*0128*/ 	.dword	_ZN34_INTERNAL_d9ac4280_4_k_cu_bfd4084e6thrust24THRUST_300001_SM_1000_NS12placeholders2_5E
	.align		8
        /*0130*/ 	.dword	_ZN34_INTERNAL_d9ac4280_4_k_cu_bfd4084e6thrust24THRUST_300001_SM_1000_NS12placeholders2_6E
	.align		8
        /*0138*/ 	.dword	_ZN34_INTERNAL_d9ac4280_4_k_cu_bfd4084e6thrust24THRUST_300001_SM_1000_NS12placeholders2_7E
	.align		8
        /*0140*/ 	.dword	_ZN34_INTERNAL_d9ac4280_4_k_cu_bfd4084e6thrust24THRUST_300001_SM_1000_NS12placeholders2_8E
	.align		8
        /*0148*/ 	.dword	_ZN34_INTERNAL_d9ac4280_4_k_cu_bfd4084e6thrust24THRUST_300001_SM_1000_NS12placeholders2_9E
	.align		8
        /*0150*/ 	.dword	_ZN34_INTERNAL_d9ac4280_4_k_cu_bfd4084e6thrust24THRUST_300001_SM_1000_NS12placeholders3_10E
	.align		8
        /*0158*/ 	.dword	_ZN34_INTERNAL_d9ac4280_4_k_cu_bfd4084e6thrust24THRUST_300001_SM_1000_NS3seqE
	.align		8
        /*0160*/ 	.dword	_ZN34_INTERNAL_d9ac4280_4_k_cu_bfd4084e6thrust24THRUST_300001_SM_1000_NS6deviceE


//--------------------- .text._ZN3cub18CUB_300001_SM_10006detail11EmptyKernelIvEEvv --------------------------
	.section	.text._ZN3cub18CUB_300001_SM_10006detail11EmptyKernelIvEEvv,"ax",@progbits
	.align	128
        .global         _ZN3cub18CUB_300001_SM_10006detail11EmptyKernelIvEEvv
        .type           _ZN3cub18CUB_300001_SM_10006detail11EmptyKernelIvEEvv,@function
        .size           _ZN3cub18CUB_300001_SM_10006detail11EmptyKernelIvEEvv,(.L_x_27 - _ZN3cub18CUB_300001_SM_10006detail11EmptyKernelIvEEvv)
        .other          _ZN3cub18CUB_300001_SM_10006detail11EmptyKernelIvEEvv,@"STO_CUDA_ENTRY STV_DEFAULT"
_ZN3cub18CUB_300001_SM_10006detail11EmptyKernelIvEEvv:
.text._ZN3cub18CUB_300001_SM_10006detail11EmptyKernelIvEEvv:
[----:B------:R-:W-:Y:S01]  /*0000*/  LDC R1, c[0x0][0x37c] ;  /* 0x0000df00ff017b82 */ /* 0x000fe20000000800 */
[----:B------:R-:W-:Y:S05]  /*0010*/  EXIT ;  /* 0x000000000000794d */ /* 0x000fea0003800000 */
.L_x_0:
[----:B------:R-:W-:-:S00]  /*0020*/  BRA `(.L_x_0) ;  /* 0xfffffffc00fc7947 */ /* 0x000fc0000383ffff */
[----:B------:R-:W-:-:S00]  /*0030*/  NOP ;  /* 0x0000000000007918 */ /* 0x000fc00000000000 */
        /* <DEDUP_REMOVED lines=12> */
.L_x_27:


//--------------------- .text._Z15normalize_mnistPfffii --------------------------
	.section	.text._Z15normalize_mnistPfffii,"ax",@progbits
	.align	128
        .global         _Z15normalize_mnistPfffii
        .type           _Z15normalize_mnistPfffii,@function
        .size           _Z15normalize_mnistPfffii,(.L_x_26 - _Z15normalize_mnistPfffii)
        .other          _Z15normalize_mnistPfffii,@"STO_CUDA_ENTRY STV_DEFAULT"
_Z15normalize_mnistPfffii:
.text._Z15normalize_mnistPfffii:
[----:B------:R-:W-:Y:S01]  /*0000*/  LDC R1, c[0x0][0x37c] ;  /* 0x0000df00ff017b82 */ /* 0x000fe20000000800 */
[----:B------:R-:W0:Y:S07]  /*0010*/  S2R R0, SR_TID.Y ;  /* 0x0000000000007919 */ /* 0x000e2e0000002200 */
[----:B------:R-:W-:Y:S01]  /*0020*/  S2UR UR5, SR_CTAID.Y ;  /* 0x00000000000579c3 */ /* 0x000fe20000002600 */
[----:B------:R-:W1:Y:S01]  /*0030*/  LDCU UR7, c[0x0][0x370] ;  /* 0x00006e00ff0777ac */ /* 0x000e620008000800 */
[----:B------:R-:W0:Y:S01]  /*0040*/  S2R R5, SR_TID.Z ;  /* 0x0000000000057919 */ /* 0x000e220000002300 */
[----:B------:R-:W2:Y:S01]  /*0050*/  LDCU UR8, c[0x0][0x374] ;  /* 0x00006e80ff0877ac */ /* 0x000ea20008000800 */
[----:B------:R-:W3:Y:S04]  /*0060*/  S2R R3, SR_TID.X ;  /* 0x0000000000037919 */ /* 0x000ee80000002100 */
[----:B------:R-:W2:Y:S01]  /*0070*/  S2UR UR6, SR_CTAID.Z ;  /* 0x00000000000679c3 */ /* 0x000ea20000002700 */
[----:B------:R-:W4:Y:S01]  /*0080*/  LDCU UR9, c[0x0][0x360] ;  /* 0x00006c00ff0977ac */ /* 0x000f220008000800 */
[----:B------:R-:W4:Y:S06]  /*0090*/  LDCU UR12, c[0x0][0x364] ;  /* 0x00006c80ff0c77ac */ /* 0x000f2c0008000800 */
[----:B------:R-:W1:Y:S01]  /*00a0*/  S2UR UR4, SR_CTAID.X ;  /* 0x00000000000479c3 */ /* 0x000e620000002500 */
[----:B------:R-:W5:Y:S07]  /*00b0*/  LDCU.64 UR10, c[0x0][0x390] ;  /* 0x00007200ff0a77ac */ /* 0x000f6e0008000a00 */
[----:B------:R-:W5:Y:S01]  /*00c0*/  LDC R9, c[0x0][0x368] ;  /* 0x0000da00ff097b82 */ /* 0x000f620000000800 */
[----:B--2---:R-:W-:-:S02]  /*00d0*/  UIMAD UR5, UR6, UR8, UR5 ;  /* 0x00000008060572a4 */ /* 0x004fc4000f8e0205 */
[----:B----4-:R-:W-:Y:S02]  /*00e0*/  UIMAD UR6, UR9, UR12, URZ ;  /* 0x0000000c090672a4 */ /* 0x010fe4000f8e02ff */
[----:B0-----:R-:W-:-:S04]  /*00f0*/  IMAD R0, R5, UR12, R0 ;  /* 0x0000000c05007c24 */ /* 0x001fc8000f8e0200 */
[----:B---3--:R-:W-:Y:S01]  /*0100*/  IMAD R0, R0, UR9, R3 ;  /* 0x0000000900007c24 */ /* 0x008fe2000f8e0203 */
[----:B-1----:R-:W-:Y:S02]  /*0110*/  UIMAD UR5, UR7, UR5, UR4 ;  /* 0x00000005070572a4 */ /* 0x002fe4000f8e0204 */
[----:B-----5:R-:W-:Y:S01]  /*0120*/  UIMAD UR4, UR11, UR10, URZ ;  /* 0x0000000a0b0472a4 */ /* 0x020fe2000f8e02ff */
[----:B------:R-:W-:-:S04]  /*0130*/  IMAD R9, R9, UR6, RZ ;  /* 0x0000000609097c24 */ /* 0x000fc8000f8e02ff */
[----:B------:R-:W-:-:S05]  /*0140*/  IMAD R2, R9, UR5, R0 ;  /* 0x0000000509027c24 */ /* 0x000fca000f8e0200 */
[----:B------:R-:W-:-:S13]  /*0150*/  ISETP.LT.AND P0, PT, R2, UR4, PT ;  /* 0x0000000402007c0c */ /* 0x000fda000bf01270 */
[----:B------:R-:W-:Y:S05]  /*0160*/  @!P0 EXIT ;  /* 0x000000000000894d */ /* 0x000fea0003800000 */
[----:B------:R-:W0:Y:S01]  /*0170*/  LDCU UR5, c[0x0][0x378] ;  /* 0x00006f00ff0577ac */ /* 0x000e220008000800 */
[----:B------:R-:W1:Y:S01]  /*0180*/  LDC.64 R4, c[0x0][0x388] ;  /* 0x0000e200ff047b82 */ /* 0x000e620000000a00 */
[----:B------:R-:W2:Y:S01]  /*0190*/  LDCU.64 UR10, c[0x0][0x358] ;  /* 0x00006b00ff0a77ac */ /* 0x000ea20008000a00 */
[----:B------:R-:W3:Y:S01]  /*01a0*/  LDCU.64 UR12, c[0x0][0x380] ;  /* 0x00007000ff0c77ac */ /* 0x000ee20008000a00 */
[----:B0-----:R-:W-:-:S04]  /*01b0*/  UIMAD UR5, UR8, UR5, URZ ;  /* 0x00000005080572a4 */ /* 0x001fc8000f8e02ff */
[----:B------:R-:W-:-:S06]  /*01c0*/  UIMAD UR5, UR5, UR7, URZ ;  /* 0x00000007050572a4 */ /* 0x000fcc000f8e02ff */
[----:B--23--:R-:W-:-:S07]  /*01d0*/  IMAD R9, R9, UR5, RZ ;  /* 0x0000000509097c24 */ /* 0x00cfce000f8e02ff */
.L_x_5:
[----:B------:R-:W-:-:S04]  /*01e0*/  SHF.R.S64 R6, RZ, 0x1e, R2 ;  /* 0x0000001eff067819 */ /* 0x000fc80000001002 */
[----:B------:R-:W-:-:S04]  /*01f0*/  IADD3 R6, P0, PT, R6, UR12, RZ ;  /* 0x0000000c06067c10 */ /* 0x000fc8000ff1e0ff */
[----:B------:R-:W-:-:S05]  /*0200*/  LEA.HI.X.SX32 R7, R2, UR13, 0x2, P0 ;  /* 0x0000000d02077c11 */ /* 0x000fca00080f16ff */
[----:B------:R-:W2:Y:S01]  /*0210*/  LDG.E R0, desc[UR10][R6.64] ;  /* 0x0000000a06007981 */ /* 0x000ea2000c1e1900 */
[----:B------:R-:W-:Y:S01]  /*0220*/  IMAD.MOV.U32 R8, RZ, RZ, 0x3b808081 ;  /* 0x3b808081ff087424 */ /* 0x000fe200078e00ff */
[----:B------:R-:W-:Y:S01]  /*0230*/  BSSY.RECONVERGENT B0, `(.L_x_1) ;  /* 0x000000c000007945 */ /* 0x000fe20003800200 */
[----:B------:R-:W-:-:S04]  /*0240*/  IMAD.MOV.U32 R3, RZ, RZ, 0x437f0000 ;  /* 0x437f0000ff037424 */ /* 0x000fc800078e00ff */
[----:B------:R-:W-:-:S04]  /*0250*/  FFMA R3, R8, -R3, 1 ;  /* 0x3f80000008037423 */ /* 0x000fc80000000803 */
[----:B------:R-:W-:Y:S01]  /*0260*/  FFMA R3, R3, R8, 0.0039215688593685626984 ;  /* 0x3b80808103037423 */ /* 0x000fe20000000008 */
[----:B--2---:R-:W0:Y:S03]  /*0270*/  FCHK P0, R0, 255 ;  /* 0x437f000000007902 */ /* 0x004e260000000000 */
[----:B------:R-:W-:-:S04]  /*0280*/  FFMA R8, R0, R3, RZ ;  /* 0x0000000300087223 */ /* 0x000fc800000000ff */
[----:B------:R-:W-:-:S04]  /*0290*/  FFMA R10, R8, -255, R0 ;  /* 0xc37f0000080a7823 */ /* 0x000fc80000000000 */
[----:B------:R-:W-:Y:S01]  /*02a0*/  FFMA R3, R3, R10, R8 ;  /* 0x0000000a03037223 */ /* 0x000fe20000000008 */
[----:B0-----:R-:W-:Y:S06]  /*02b0*/  @!P0 BRA `(.L_x_2) ;  /* 0x00000000000c8947 */ /* 0x001fec0003800000 */
[----:B------:R-:W-:Y:S01]  /*02c0*/  IMAD.MOV.U32 R3, RZ, RZ, 0x437f0000 ;  /* 0x437f0000ff037424 */ /* 0x000fe200078e00ff */
[----:B------:R-:W-:-:S07]  /*02d0*/  MOV R8, 0x2f0 ;  /* 0x000002f000087802 */ /* 0x000fce0000000f00 */
[----:B-1----:R-:W-:Y:S05]  /*02e0*/  CALL.REL.NOINC `($__internal_0_$__cuda_sm3x_div_rn_noftz_f32_slowpath) ;  /* 0x0000000000547944 */ /* 0x002fea0003c00000 */
.L_x_2:
[----:B------:R-:W-:Y:S05]  /*02f0*/  BSYNC.RECONVERGENT B0 ;  /* 0x0000000000007941 */ /* 0x000fea0003800200 */
.L_x_1:
[----:B-1----:R-:W0:Y:S01]  /*0300*/  MUFU.RCP R8, R5 ;  /* 0x0000000500087308 */ /* 0x002e220000001000 */
[----:B------:R-:W-:Y:S01]  /*0310*/  FADD R0, R3, -R4 ;  /* 0x8000000403007221 */ /* 0x000fe20000000000 */
[----:B------:R-:W-:Y:S06]  /*0320*/  BSSY.RECONVERGENT B0, `(.L_x_3) ;  /* 0x000000c000007945 */ /* 0x000fec0003800200 */
[----:B------:R-:W1:Y:S01]  /*0330*/  FCHK P0, R0, R5 ;  /* 0x0000000500007302 */ /* 0x000e620000000000 */
[----:B0-----:R-:W-:-:S04]  /*0340*/  FFMA R11, R8, -R5, 1 ;  /* 0x3f800000080b7423 */ /* 0x001fc80000000805 */
[----:B------:R-:W-:-:S04]  /*0350*/  FFMA R11, R8, R11, R8 ;  /* 0x0000000b080b7223 */ /* 0x000fc80000000008 */
[----:B------:R-:W-:-:S04]  /*0360*/  FFMA R8, R0, R11, RZ ;  /* 0x0000000b00087223 */ /* 0x000fc800000000ff */
[----:B------:R-:W-:-:S04]  /*0370*/  FFMA R3, R8, -R5, R0 ;  /* 0x8000000508037223 */ /* 0x000fc80000000000 */
[----:B------:R-:W-:Y:S01]  /*0380*/  FFMA R3, R11, R3, R8 ;  /* 0x000000030b037223 */ /* 0x000fe20000000008 */
[----:B-1----:R-:W-:Y:S06]  /*0390*/  @!P0 BRA `(.L_x_4) ;  /* 0x0000000000108947 */ /* 0x002fec0003800000 */
[----:B------:R-:W0:Y:S01]  /*03a0*/  LDCU UR5, c[0x0][0x38c] ;  /* 0x00007180ff0577ac */ /* 0x000e220008000800 */
[----:B------:R-:W-:Y:S01]  /*03b0*/  MOV R8, 0x3e0 ;  /* 0x000003e000087802 */ /* 0x000fe20000000f00 */
[----:B0-----:R-:W-:-:S07]  /*03c0*/  IMAD.U32 R3, RZ, RZ, UR5 ;  /* 0x00000005ff037e24 */ /* 0x001fce000f8e00ff */
[----:B------:R-:W-:Y:S05]  /*03d0*/  CALL.REL.NOINC `($__internal_0_$__cuda_sm3x_div_rn_noftz_f32_slowpath) ;  /* 0x0000000000187944 */ /* 0x000fea0003c00000 */
.L_x_4:
[----:B------:R-:W-:Y:S05]  /*03e0*/  BSYNC.RECONVERGENT B0 ;  /* 0x0000000000007941 */ /* 0x000fea0003800200 */
.L_x_3:
[----:B------:R0:W-:Y:S01]  /*03f0*/  STG.E desc[UR10][R6.64], R3 ;  /* 0x0000000306007986 */ /* 0x0001e2000c10190a */
[----:B------:R-:W-:-:S05]  /*0400*/  IMAD.IADD R2, R2, 0x1, R9 ;  /* 0x0000000102027824 */ /* 0x000fca00078e0209 */
[----:B------:R-:W-:-:S13]  /*0410*/  ISETP.LT.AND P0, PT, R2, UR4, PT ;  /* 0x0000000402007c0c */ /* 0x000fda000bf01270 */
[----:B0-----:R-:W-:Y:S05]  /*0420*/  @P0 BRA `(.L_x_5) ;  /* 0xfffffffc006c0947 */ /* 0x001fea000383ffff */
[----:B------:R-:W-:Y:S05]  /*0430*/  EXIT ;  /* 0x000000000000794d */ /* 0x000fea0003800000 */
        .weak           $__internal_0_$__cuda_sm3x_div_rn_noftz_f32_slowpath
        .type           $__internal_0_$__cuda_sm3x_div_rn_noftz_f32_slowpath,@function
        .size           $__internal_0_$__cuda_sm3x_div_rn_noftz_f32_slowpath,(.L_x_26 - $__internal_0_$__cuda_sm3x_div_rn_noftz_f32_slowpath)
$__internal_0_$__cuda_sm3x_div_rn_noftz_f32_slowpath:
[----:B------:R-:W-:Y:S01]  /*0440*/  SHF.R.U32.HI R11, RZ, 0x17, R3 ;  /* 0x00000017ff0b7819 */ /* 0x000fe20000011603 */
[----:B------:R-:W-:Y:S01]  /*0450*/  BSSY.RECONVERGENT B1, `(.L_x_6) ;  /* 0x0000062000017945 */ /* 0x000fe20003800200 */
[----:B------:R-:W-:Y:S02]  /*0460*/  SHF.R.U32.HI R10, RZ, 0x17, R0 ;  /* 0x00000017ff0a7819 */ /* 0x000fe40000011600 */
[----:B------:R-:W-:Y:S02]  /*0470*/  LOP3.LUT R11, R11, 0xff, RZ, 0xc0, !PT ;  /* 0x000000ff0b0b7812 */ /* 0x000fe400078ec0ff */
[----:B------:R-:W-:-:S03]  /*0480*/  LOP3.LUT R14, R10, 0xff, RZ, 0xc0, !PT ;  /* 0x000000ff0a0e7812 */ /* 0x000fc600078ec0ff */
[----:B------:R-:W-:Y:S02]  /*0490*/  VIADD R13, R11, 0xffffffff ;  /* 0xffffffff0b0d7836 */ /* 0x000fe40000000000 */
[----:B------:R-:W-:-:S03]  /*04a0*/  VIADD R12, R14, 0xffffffff ;  /* 0xffffffff0e0c7836 */ /* 0x000fc60000000000 */
[----:B------:R-:W-:-:S04]  /*04b0*/  ISETP.GT.U32.AND P0, PT, R13, 0xfd, PT ;  /* 0x000000fd0d00780c */ /* 0x000fc80003f04070 */
[----:B------:R-:W-:-:S13]  /*04c0*/  ISETP.GT.U32.OR P0, PT, R12, 0xfd, P0 ;  /* 0x000000fd0c00780c */ /* 0x000fda0000704470 */
[----:B------:R-:W-:Y:S01]  /*04d0*/  @!P0 IMAD.MOV.U32 R10, RZ, RZ, RZ ;  /* 0x000000ffff0a8224 */ /* 0x000fe200078e00ff */
[----:B------:R-:W-:Y:S06]  /*04e0*/  @!P0 BRA `(.L_x_7) ;  /* 0x00000000005c8947 */ /* 0x000fec0003800000 */
[----:B------:R-:W-:Y:S02]  /*04f0*/  FSETP.GTU.FTZ.AND P0, PT, |R0|, +INF , PT ;  /* 0x7f8000000000780b */ /* 0x000fe40003f1c200 */
[----:B------:R-:W-:-:S04]  /*0500*/  FSETP.GTU.FTZ.AND P1, PT, |R3|, +INF , PT ;  /* 0x7f8000000300780b */ /* 0x000fc80003f3c200 */
[----:B------:R-:W-:-:S13]  /*0510*/  PLOP3.LUT P0, PT, P0, P1, PT, 0xf8, 0x8f ;  /* 0x00000000008f781c */ /* 0x000fda0000703f70 */
[----:B------:R-:W-:Y:S05]  /*0520*/  @P0 BRA `(.L_x_8) ;  /* 0x00000004004c0947 */ /* 0x000fea0003800000 */
[----:B------:R-:W-:-:S13]  /*0530*/  LOP3.LUT P0, RZ, R3, 0x7fffffff, R0, 0xc8, !PT ;  /* 0x7fffffff03ff7812 */ /* 0x000fda000780c800 */
[----:B------:R-:W-:Y:S05]  /*0540*/  @!P0 BRA `(.L_x_9) ;  /* 0x00000004003c8947 */ /* 0x000fea0003800000 */
[C---:B------:R-:W-:Y:S02]  /*0550*/  FSETP.NEU.FTZ.AND P2, PT, |R0|.reuse, +INF , PT ;  /* 0x7f8000000000780b */ /* 0x040fe40003f5d200 */
[----:B------:R-:W-:Y:S02]  /*0560*/  FSETP.NEU.FTZ.AND P1, PT, |R3|, +INF , PT ;  /* 0x7f8000000300780b */ /* 0x000fe40003f3d200 */
[----:B------:R-:W-:-:S11]  /*0570*/  FSETP.NEU.FTZ.AND P0, PT, |R0|, +INF , PT ;  /* 0x7f8000000000780b */ /* 0x000fd60003f1d200 */
[----:B------:R-:W-:Y:S05]  /*0580*/  @!P1 BRA !P2, `(.L_x_9) ;  /* 0x00000004002c9947 */ /* 0x000fea0005000000 */
[----:B------:R-:W-:-:S04]  /*0590*/  LOP3.LUT P2, RZ, R0, 0x7fffffff, RZ, 0xc0, !PT ;  /* 0x7fffffff00ff7812 */ /* 0x000fc8000784c0ff */
[----:B------:R-:W-:-:S13]  /*05a0*/  PLOP3.LUT P1, PT, P1, P2, PT, 0x2f, 0xf2 ;  /* 0x0000000000f2781c */ /* 0x000fda0000f24577 */
[----:B------:R-:W-:Y:S05]  /*05b0*/  @P1 BRA `(.L_x_10) ;  /* 0x0000000400181947 */ /* 0x000fea0003800000 */
[----:B------:R-:W-:-:S04]  /*05c0*/  LOP3.LUT P1, RZ, R3, 0x7fffffff, RZ, 0xc0, !PT ;  /* 0x7fffffff03ff7812 */ /* 0x000fc8000782c0ff */
[----:B------:R-:W-:-:S13]  /*05d0*/  PLOP3.LUT P0, PT, P0, P1, PT, 0x2f, 0xf2 ;  /* 0x0000000000f2781c */ /* 0x000fda0000702577 */
[----:B------:R-:W-:Y:S05]  /*05e0*/  @P0 BRA `(.L_x_11) ;  /* 0x0000000400000947 */ /* 0x000fea0003800000 */
[----:B------:R-:W-:Y:S02]  /*05f0*/  ISETP.GE.AND P0, PT, R12, RZ, PT ;  /* 0x000000ff0c00720c */ /* 0x000fe40003f06270 */
[----:B------:R-:W-:-:S11]  /*0600*/  ISETP.GE.AND P1, PT, R13, RZ, PT ;  /* 0x000000ff0d00720c */ /* 0x000fd60003f26270 */
[----:B------:R-:W-:Y:S02]  /*0610*/  @P0 IMAD.MOV.U32 R10, RZ, RZ, RZ ;  /* 0x000000ffff0a0224 */ /* 0x000fe400078e00ff */
[----:B------:R-:W-:Y:S01]  /*0620*/  @!P0 FFMA R0, R0, 1.84467440737095516160e+19, RZ ;  /* 0x5f80000000008823 */ /* 0x000fe200000000ff */
[----:B------:R-:W-:Y:S02]  /*0630*/  @!P0 IMAD.MOV.U32 R10, RZ, RZ, -0x40 ;  /* 0xffffffc0ff0a8424 */ /* 0x000fe400078e00ff */
[----:B------:R-:W-:Y:S02]  /*0640*/  @!P1 FFMA R3, R3, 1.84467440737095516160e+19, RZ ;  /* 0x5f80000003039823 */ /* 0x000fe400000000ff */
[----:B------:R-:W-:-:S07]  /*0650*/  @!P1 VIADD R10, R10, 0x40 ;  /* 0x000000400a0a9836 */ /* 0x000fce0000000000 */
.L_x_7:
[----:B------:R-:W-:Y:S01]  /*0660*/  LEA R12, R11, 0xc0800000, 0x17 ;  /* 0xc08000000b0c7811 */ /* 0x000fe200078eb8ff */
[----:B------:R-:W-:Y:S04]  /*0670*/  BSSY.RECONVERGENT B2, `(.L_x_12) ;  /* 0x0000036000027945 */ /* 0x000fe80003800200 */
[----:B------:R-:W-:Y:S02]  /*0680*/  IMAD.IADD R12, R3, 0x1, -R12 ;  /* 0x00000001030c7824 */ /* 0x000fe400078e0a0c */
[----:B------:R-:W-:Y:S02]  /*0690*/  VIADD R3, R14, 0xffffff81 ;  /* 0xffffff810e037836 */ /* 0x000fe40000000000 */
[----:B------:R-:W0:Y:S01]  /*06a0*/  MUFU.RCP R13, R12 ;  /* 0x0000000c000d7308 */ /* 0x000e220000001000 */
[----:B------:R-:W-:Y:S01]  /*06b0*/  FADD.FTZ R15, -R12, -RZ ;  /* 0x800000ff0c0f7221 */ /* 0x000fe20000010100 */
[C---:B------:R-:W-:Y:S01]  /*06c0*/  IMAD R0, R3.reuse, -0x800000, R0 ;  /* 0xff80000003007824 */ /* 0x040fe200078e0200 */
[----:B------:R-:W-:-:S05]  /*06d0*/  IADD3 R11, PT, PT, R3, 0x7f, -R11 ;  /* 0x0000007f030b7810 */ /* 0x000fca0007ffe80b */
[----:B------:R-:W-:Y:S02]  /*06e0*/  IMAD.IADD R11, R11, 0x1, R10 ;  /* 0x000000010b0b7824 */ /* 0x000fe400078e020a */
[----:B0-----:R-:W-:-:S04]  /*06f0*/  FFMA R14, R13, R15, 1 ;  /* 0x3f8000000d0e7423 */ /* 0x001fc8000000000f */
[----:B------:R-:W-:-:S04]  /*0700*/  FFMA R16, R13, R14, R13 ;  /* 0x0000000e0d107223 */ /* 0x000fc8000000000d */
[----:B------:R-:W-:-:S04]  /*0710*/  FFMA R13, R0, R16, RZ ;  /* 0x00000010000d7223 */ /* 0x000fc800000000ff */
[----:B------:R-:W-:-:S04]  /*0720*/  FFMA R14, R15, R13, R0 ;  /* 0x0000000d0f0e7223 */ /* 0x000fc80000000000 */
[----:B------:R-:W-:-:S04]  /*0730*/  FFMA R13, R16, R14, R13 ;  /* 0x0000000e100d7223 */ /* 0x000fc8000000000d */
[----:B------:R-:W-:-:S04]  /*0740*/  FFMA R14, R15, R13, R0 ;  /* 0x0000000d0f0e7223 */ /* 0x000fc80000000000 */
[----:B------:R-:W-:-:S05]  /*0750*/  FFMA R0, R16, R14, R13 ;  /* 0x0000000e10007223 */ /* 0x000fca000000000d */
[----:B------:R-:W-:-:S04]  /*0760*/  SHF.R.U32.HI R3, RZ, 0x17, R0 ;  /* 0x00000017ff037819 */ /* 0x000fc80000011600 */
[----:B------:R-:W-:-:S05]  /*0770*/  LOP3.LUT R3, R3, 0xff, RZ, 0xc0, !PT ;  /* 0x000000ff03037812 */ /* 0x000fca00078ec0ff */
[----:B------:R-:W-:-:S04]  /*0780*/  IMAD.IADD R15, R3, 0x1, R11 ;  /* 0x00000001030f7824 */ /* 0x000fc800078e020b */
[----:B------:R-:W-:-:S05]  /*0790*/  VIADD R3, R15, 0xffffffff ;  /* 0xffffffff0f037836 */ /* 0x000fca0000000000 */
[----:B------:R-:W-:-:S13]  /*07a0*/  ISETP.GE.U32.AND P0, PT, R3, 0xfe, PT ;  /* 0x000000fe0300780c */ /* 0x000fda0003f06070 */
[----:B------:R-:W-:Y:S05]  /*07b0*/  @!P0 BRA `(.L_x_13) ;  /* 0x0000000000808947 */ /* 0x000fea0003800000 */
[----:B------:R-:W-:-:S13]  /*07c0*/  ISETP.GT.AND P0, PT, R15, 0xfe, PT ;  /* 0x000000fe0f00780c */ /* 0x000fda0003f04270 */
[----:B------:R-:W-:Y:S05]  /*07d0*/  @P0 BRA `(.L_x_14) ;  /* 0x00000000006c0947 */ /* 0x000fea0003800000 */
[----:B------:R-:W-:-:S13]  /*07e0*/  ISETP.GE.AND P0, PT, R15, 0x1, PT ;  /* 0x000000010f00780c */ /* 0x000fda0003f06270 */
[----:B------:R-:W-:Y:S05]  /*07f0*/  @P0 BRA `(.L_x_15) ;  /* 0x0000000000740947 */ /* 0x000fea0003800000 */
[----:B------:R-:W-:Y:S02]  /*0800*/  ISETP.GE.AND P0, PT, R15, -0x18, PT ;  /* 0xffffffe80f00780c */ /* 0x000fe40003f06270 */
[----:B------:R-:W-:-:S11]  /*0810*/  LOP3.LUT R0, R0, 0x80000000, RZ, 0xc0, !PT ;  /* 0x8000000000007812 */ /* 0x000fd600078ec0ff */
[----:B------:R-:W-:Y:S05]  /*0820*/  @!P0 BRA `(.L_x_15) ;  /* 0x0000000000688947 */ /* 0x000fea0003800000 */
[CCC-:B------:R-:W-:Y:S01]  /*0830*/  FFMA.RZ R3, R16.reuse, R14.reuse, R13.reuse ;  /* 0x0000000e10037223 */ /* 0x1c0fe2000000c00d */
[C---:B------:R-:W-:Y:S02]  /*0840*/  VIADD R12, R15.reuse, 0x20 ;  /* 0x000000200f0c7836 */ /* 0x040fe40000000000 */
[CCC-:B------:R-:W-:Y:S01]  /*0850*/  FFMA.RM R10, R16.reuse, R14.reuse, R13.reuse ;  /* 0x0000000e100a7223 */ /* 0x1c0fe2000000400d */
[----:B------:R-:W-:Y:S02]  /*0860*/  ISETP.NE.AND P2, PT, R15, RZ, PT ;  /* 0x000000ff0f00720c */ /* 0x000fe40003f45270 */
[----:B------:R-:W-:Y:S01]  /*0870*/  LOP3.LUT R11, R3, 0x7fffff, RZ, 0xc0, !PT ;  /* 0x007fffff030b7812 */ /* 0x000fe200078ec0ff */
[----:B------:R-:W-:Y:S01]  /*0880*/  FFMA.RP R3, R16, R14, R13 ;  /* 0x0000000e10037223 */ /* 0x000fe2000000800d */
[----:B------:R-:W-:Y:S01]  /*0890*/  IMAD.MOV R13, RZ, RZ, -R15 ;  /* 0x000000ffff0d7224 */ /* 0x000fe200078e0a0f */
[----:B------:R-:W-:Y:S02]  /*08a0*/  ISETP.NE.AND P1, PT, R15, RZ, PT ;  /* 0x000000ff0f00720c */ /* 0x000fe40003f25270 */
[----:B------:R-:W-:-:S02]  /*08b0*/  LOP3.LUT R11, R11, 0x800000, RZ, 0xfc, !PT ;  /* 0x008000000b0b7812 */ /* 0x000fc400078efcff */
[----:B------:R-:W-:Y:S02]  /*08c0*/  FSETP.NEU.FTZ.AND P0, PT, R3, R10, PT ;  /* 0x0000000a0300720b */ /* 0x000fe40003f1d000 */
[----:B------:R-:W-:Y:S02]  /*08d0*/  SHF.L.U32 R12, R11, R12, RZ ;  /* 0x0000000c0b0c7219 */ /* 0x000fe400000006ff */
[----:B------:R-:W-:Y:S02]  /*08e0*/  SEL R10, R13, RZ, P2 ;  /* 0x000000ff0d0a7207 */ /* 0x000fe40001000000 */
[----:B------:R-:W-:Y:S02]  /*08f0*/  ISETP.NE.AND P1, PT, R12, RZ, P1 ;  /* 0x000000ff0c00720c */ /* 0x000fe40000f25270 */
[----:B------:R-:W-:Y:S02]  /*0900*/  SHF.R.U32.HI R10, RZ, R10, R11 ;  /* 0x0000000aff0a7219 */ /* 0x000fe4000001160b */
[----:B------:R-:W-:-:S02]  /*0910*/  PLOP3.LUT P0, PT, P0, P1, PT, 0xf8, 0x8f ;  /* 0x00000000008f781c */ /* 0x000fc40000703f70 */
[----:B------:R-:W-:Y:S02]  /*0920*/  SHF.R.U32.HI R12, RZ, 0x1, R10 ;  /* 0x00000001ff0c7819 */ /* 0x000fe4000001160a */
[----:B------:R-:W-:-:S04]  /*0930*/  SEL R3, RZ, 0x1, !P0 ;  /* 0x00000001ff037807 */ /* 0x000fc80004000000 */
[----:B------:R-:W-:-:S04]  /*0940*/  LOP3.LUT R3, R3, 0x1, R12, 0xf8, !PT ;  /* 0x0000000103037812 */ /* 0x000fc800078ef80c */
[----:B------:R-:W-:-:S05]  /*0950*/  LOP3.LUT R3, R3, R10, RZ, 0xc0, !PT ;  /* 0x0000000a03037212 */ /* 0x000fca00078ec0ff */
[----:B------:R-:W-:-:S05]  /*0960*/  IMAD.IADD R3, R12, 0x1, R3 ;  /* 0x000000010c037824 */ /* 0x000fca00078e0203 */
[----:B------:R-:W-:Y:S01]  /*0970*/  LOP3.LUT R0, R3, R0, RZ, 0xfc, !PT ;  /* 0x0000000003007212 */ /* 0x000fe200078efcff */
[----:B------:R-:W-:Y:S06]  /*0980*/  BRA `(.L_x_15) ;  /* 0x0000000000107947 */ /* 0x000fec0003800000 */
.L_x_14:
[----:B------:R-:W-:-:S04]  /*0990*/  LOP3.LUT R0, R0, 0x80000000, RZ, 0xc0, !PT ;  /* 0x8000000000007812 */ /* 0x000fc800078ec0ff */
[----:B------:R-:W-:Y:S01]  /*09a0*/  LOP3.LUT R0, R0, 0x7f800000, RZ, 0xfc, !PT ;  /* 0x7f80000000007812 */ /* 0x000fe200078efcff */
[----:B------:R-:W-:Y:S06]  /*09b0*/  BRA `(.L_x_15) ;  /* 0x0000000000047947 */ /* 0x000fec0003800000 */
.L_x_13:
[----:B------:R-:W-:-:S07]  /*09c0*/  IMAD R0, R11, 0x800000, R0 ;  /* 0x008000000b007824 */ /* 0x000fce00078e0200 */
.L_x_15:
[----:B------:R-:W-:Y:S05]  /*09d0*/  BSYNC.RECONVERGENT B2 ;  /* 0x0000000000027941 */ /* 0x000fea0003800200 */
.L_x_12:
[----:B------:R-:W-:Y:S05]  /*09e0*/  BRA `(.L_x_16) ;  /* 0x0000000000207947 */ /* 0x000fea0003800000 */
.L_x_11:
[----:B------:R-:W-:-:S04]  /*09f0*/  LOP3.LUT R0, R3, 0x80000000, R0, 0x48, !PT ;  /* 0x8000000003007812 */ /* 0x000fc800078e4800 */
[----:B------:R-:W-:Y:S01]  /*0a00*/  LOP3.LUT R0, R0, 0x7f800000, RZ, 0xfc, !PT ;  /* 0x7f80000000007812 */ /* 0x000fe200078efcff */
[----:B------:R-:W-:Y:S06]  /*0a10*/  BRA `(.L_x_16) ;  /* 0x0000000000147947 */ /* 0x000fec0003800000 */
.L_x_10:
[----:B------:R-:W-:Y:S01]  /*0a20*/  LOP3.LUT R0, R3, 0x80000000, R0, 0x48, !PT ;  /* 0x8000000003007812 */ /* 0x000fe200078e4800 */
[----:B------:R-:W-:Y:S06]  /*0a30*/  BRA `(.L_x_16) ;  /* 0x00000000000c7947 */ /* 0x000fec0003800000 */
.L_x_9:
[----:B------:R-:W0:Y:S01]  /*0a40*/  MUFU.RSQ R0, -QNAN ;  /* 0xffc0000000007908 */ /* 0x000e220000001400 */
[----:B------:R-:W-:Y:S05]  /*0a50*/  BRA `(.L_x_16) ;  /* 0x0000000000047947 */ /* 0x000fea0003800000 */
.L_x_8:
[----:B------:R-:W-:-:S07]  /*0a60*/  FADD.FTZ R0, R0, R3 ;  /* 0x0000000300007221 */ /* 0x000fce0000010000 */
.L_x_16:
[----:B------:R-:W-:Y:S05]  /*0a70*/  BSYNC.RECONVERGENT B1 ;  /* 0x0000000000017941 */ /* 0x000fea0003800200 */
.L_x_6:
[----:B------:R-:W-:Y:S02]  /*0a80*/  IMAD.MOV.U32 R10, RZ, RZ, R8 ;  /* 0x000000ffff0a7224 */ /* 0x000fe400078e0008 */
[----:B------:R-:W-:Y:S02]  /*0a90*/  IMAD.MOV.U32 R11, RZ, RZ, 0x0 ;  /* 0x00000000ff0b7424 */ /* 0x000fe400078e00ff */
[----:B0-----:R-:W-:Y:S02]  /*0aa0*/  IMAD.MOV.U32 R3, RZ, RZ, R0 ;  /* 0x000000ffff037224 */ /* 0x001fe400078e0000 */
[----:B------:R-:W-:Y:S05]  /*0ab0*/  RET.REL.NODEC R10 `(_Z15normalize_mnistPfffii) ;  /* 0xfffffff40a507950 */ /* 0x000fea0003c3ffff */
.L_x_17:
        /* <DEDUP_REMOVED lines=12> */
.L_x_26:


//--------------------- .text._Z14calc_deviationPfS_if --------------------------
	.section	.text._Z14calc_deviationPfS_if,"ax",@progbits
	.align	128
        .global         _Z14calc_deviationPfS_if
        .type           _Z14calc_deviationPfS_if,@function
        .size           _Z14calc_deviationPfS_if,(.L_x_29 - _Z14calc_deviationPfS_if)
        .other          _Z14calc_deviationPfS_if,@"STO_CUDA_ENTRY STV_DEFAULT"
_Z14calc_deviationPfS_if:
.text._Z14calc_deviationPfS_if:
[----:B------:R-:W-:Y:S01]  /*0000*/  LDC R1, c[0x0][0x37c] ;  /* 0x0000df00ff017b82 */ /* 0x000fe20000000800 */
[----:B------:R-:W0:Y:S07]  /*0010*/  S2R R0, SR_TID.Y ;  /* 0x0000000000007919 */ /* 0x000e2e0000002200 */
[----:B------:R-:W-:Y:S01]  /*0020*/  S2UR UR5, SR_CTAID.Y ;  /* 0x00000000000579c3 */ /* 0x000fe20000002600 */
[----:B------:R-:W1:Y:S01]  /*0030*/  LDCU UR8, c[0x0][0x370] ;  /* 0x00006e00ff0877ac */ /* 0x000e620008000800 */
[----:B------:R-:W-:Y:S01]  /*0040*/  BSSY.RECONVERGENT B0, `(.L_x_18) ;  /* 0x0000025000007945 */ /* 0x000fe20003800200 */
[----:B------:R-:W0:Y:S01]  /*0050*/  S2R R3, SR_TID.Z ;  /* 0x0000000000037919 */ /* 0x000e220000002300 */
[----:B------:R-:W-:Y:S01]  /*0060*/  HFMA2 R4, -RZ, RZ, 0, 0 ;  /* 0x00000000ff047431 */ /* 0x000fe200000001ff */
[----:B------:R-:W2:Y:S01]  /*0070*/  LDCU UR9, c[0x0][0x374] ;  /* 0x00006e80ff0977ac */ /* 0x000ea20008000800 */
[----:B------:R-:W3:Y:S02]  /*0080*/  S2R R5, SR_TID.X ;  /* 0x0000000000057919 */ /* 0x000ee40000002100 */
[----:B------:R-:W2:Y:S01]  /*0090*/  S2UR UR6, SR_CTAID.Z ;  /* 0x00000000000679c3 */ /* 0x000ea20000002700 */
[----:B------:R-:W4:Y:S01]  /*00a0*/  LDCU UR7, c[0x0][0x360] ;  /* 0x00006c00ff0777ac */ /* 0x000f220008000800 */
[----:B------:R-:W4:Y:S06]  /*00b0*/  LDCU UR10, c[0x0][0x364] ;  /* 0x00006c80ff0a77ac */ /* 0x000f2c0008000800 */
[----:B------:R-:W1:Y:S01]  /*00c0*/  S2UR UR4, SR_CTAID.X ;  /* 0x00000000000479c3 */ /* 0x000e620000002500 */
[----:B------:R-:W5:Y:S01]  /*00d0*/  LDCU UR11, c[0x0][0x390] ;  /* 0x00007200ff0b77ac */ /* 0x000f620008000800 */
[----:B------:R-:W0:Y:S06]  /*00e0*/  LDCU.64 UR12, c[0x0][0x388] ;  /* 0x00007100ff0c77ac */ /* 0x000e2c0008000a00 */
[----:B------:R-:W5:Y:S01]  /*00f0*/  LDC R2, c[0x0][0x368] ;  /* 0x0000da00ff027b82 */ /* 0x000f620000000800 */
[----:B--2---:R-:W-:-:S02]  /*0100*/  UIMAD UR5, UR6, UR9, UR5 ;  /* 0x00000009060572a4 */ /* 0x004fc4000f8e0205 */
[----:B----4-:R-:W-:Y:S02]  /*0110*/  UIMAD UR6, UR7, UR10, URZ ;  /* 0x0000000a070672a4 */ /* 0x010fe4000f8e02ff */
[----:B0-----:R-:W-:-:S04]  /*0120*/  IMAD R0, R3, UR10, R0 ;  /* 0x0000000a03007c24 */ /* 0x001fc8000f8e0200 */
[----:B---3--:R-:W-:Y:S01]  /*0130*/  IMAD R5, R0, UR7, R5 ;  /* 0x0000000700057c24 */ /* 0x008fe2000f8e0205 */
[----:B-1----:R-:W-:Y:S02]  /*0140*/  UIMAD UR4, UR8, UR5, UR4 ;  /* 0x00000005080472a4 */ /* 0x002fe4000f8e0204 */
[----:B------:R-:W0:Y:S01]  /*0150*/  LDCU UR5, c[0x0][0x394] ;  /* 0x00007280ff0577ac */ /* 0x000e220008000800 */
[----:B-----5:R-:W-:Y:S01]  /*0160*/  IMAD R0, R2, UR6, RZ ;  /* 0x0000000602007c24 */ /* 0x020fe2000f8e02ff */
[----:B------:R-:W1:Y:S03]  /*0170*/  LDCU.64 UR6, c[0x0][0x358] ;  /* 0x00006b00ff0677ac */ /* 0x000e660008000a00 */
[----:B------:R-:W-:-:S05]  /*0180*/  IMAD R6, R0, UR4, R5 ;  /* 0x0000000400067c24 */ /* 0x000fca000f8e0205 */
[----:B------:R-:W-:-:S13]  /*0190*/  ISETP.GE.AND P0, PT, R6, UR11, PT ;  /* 0x0000000b06007c0c */ /* 0x000fda000bf06270 */
[----:B01----:R-:W-:Y:S05]  /*01a0*/  @P0 BRA `(.L_x_19) ;  /* 0x0000000000380947 */ /* 0x003fea0003800000 */
[----:B------:R-:W0:Y:S01]  /*01b0*/  LDCU UR4, c[0x0][0x378] ;  /* 0x00006f00ff0477ac */ /* 0x000e220008000800 */
[----:B------:R-:W-:Y:S01]  /*01c0*/  MOV R4, RZ ;  /* 0x000000ff00047202 */ /* 0x000fe20000000f00 */
[----:B0-----:R-:W-:-:S04]  /*01d0*/  UIMAD UR4, UR9, UR4, URZ ;  /* 0x00000004090472a4 */ /* 0x001fc8000f8e02ff */
[----:B------:R-:W-:-:S06]  /*01e0*/  UIMAD UR4, UR4, UR8, URZ ;  /* 0x00000008040472a4 */ /* 0x000fcc000f8e02ff */
[----:B------:R-:W-:-:S07]  /*01f0*/  IMAD R9, R0, UR4, RZ ;  /* 0x0000000400097c24 */ /* 0x000fce000f8e02ff */
.L_x_20:
[----:B------:R-:W-:-:S04]  /*0200*/  SHF.R.S64 R2, RZ, 0x1e, R6 ;  /* 0x0000001eff027819 */ /* 0x000fc80000001006 */
[----:B------:R-:W-:-:S04]  /*0210*/  IADD3 R2, P0, PT, R2, UR12, RZ ;  /* 0x0000000c02027c10 */ /* 0x000fc8000ff1e0ff */
[----:B------:R-:W-:-:S05]  /*0220*/  LEA.HI.X.SX32 R3, R6, UR13, 0x2, P0 ;  /* 0x0000000d06037c11 */ /* 0x000fca00080f16ff */
[----:B------:R-:W2:Y:S01]  /*0230*/  LDG.E R2, desc[UR6][R2.64] ;  /* 0x0000000602027981 */ /* 0x000ea2000c1e1900 */
[----:B------:R-:W-:-:S04]  /*0240*/  IADD3 R6, PT, PT, R6, R9, RZ ;  /* 0x0000000906067210 */ /* 0x000fc80007ffe0ff */
[----:B------:R-:W-:Y:S01]  /*0250*/  ISETP.GE.AND P0, PT, R6, UR11, PT ;  /* 0x0000000b06007c0c */ /* 0x000fe2000bf06270 */
[----:B--2---:R-:W-:-:S04]  /*0260*/  FADD R7, -R2, UR5 ;  /* 0x0000000502077e21 */ /* 0x004fc80008000100 */
[----:B------:R-:W-:-:S08]  /*0270*/  FFMA R4, R7, R7, R4 ;  /* 0x0000000707047223 */ /* 0x000fd00000000004 */
[----:B------:R-:W-:Y:S05]  /*0280*/  @!P0 BRA `(.L_x_20) ;  /* 0xfffffffc00dc8947 */ /* 0x000fea000383ffff */
.L_x_19:
[----:B------:R-:W-:Y:S05]  /*0290*/  BSYNC.RECONVERGENT B0 ;  /* 0x0000000000007941 */ /* 0x000fea0003800200 */
.L_x_18:
[----:B------:R-:W0:Y:S01]  /*02a0*/  SHFL.BFLY PT, R3, R4, 0x10, 0x1f ;  /* 0x0e001f0004037f89 */ /* 0x000e2200000e0000 */
[----:B------:R-:W-:Y:S01]  /*02b0*/  LOP3.LUT P0, RZ, R5, 0x1f, RZ, 0xc0, !PT ;  /* 0x0000001f05ff7812 */ /* 0x000fe2000780c0ff */
[----:B------:R-:W-:Y:S01]  /*02c0*/  NOP ;  /* 0x0000000000007918 */ /* 0x000fe20000000000 */
[----:B0-----:R-:W-:-:S05]  /*02d0*/  FADD R3, R3, R4 ;  /* 0x0000000403037221 */ /* 0x001fca0000000000 */
[----:B------:R-:W0:Y:S02]  /*02e0*/  SHFL.BFLY PT, R0, R3, 0x8, 0x1f ;  /* 0x0d001f0003007f89 */ /* 0x000e2400000e0000 */
[----:B0-----:R-:W-:-:S05]  /*02f0*/  FADD R0, R3, R0 ;  /* 0x0000000003007221 */ /* 0x001fca0000000000 */
[----:B------:R-:W0:Y:S02]  /*0300*/  SHFL.BFLY PT, R7, R0, 0x4, 0x1f ;  /* 0x0c801f0000077f89 */ /* 0x000e2400000e0000 */
[----:B0-----:R-:W-:-:S05]  /*0310*/  FADD R7, R0, R7 ;  /* 0x0000000700077221 */ /* 0x001fca0000000000 */
[----:B------:R-:W0:Y:S02]  /*0320*/  SHFL.BFLY PT, R2, R7, 0x2, 0x1f ;  /* 0x0c401f0007027f89 */ /* 0x000e2400000e0000 */
[----:B0-----:R-:W-:-:S05]  /*0330*/  FADD R5, R7, R2 ;  /* 0x0000000207057221 */ /* 0x001fca0000000000 */
[----:B------:R0:W1:Y:S01]  /*0340*/  SHFL.BFLY PT, R6, R5, 0x1, 0x1f ;  /* 0x0c201f0005067f89 */ /* 0x00006200000e0000 */
[----:B------:R-:W-:Y:S05]  /*0350*/  @P0 EXIT ;  /* 0x000000000000094d */ /* 0x000fea0003800000 */
[----:B------:R-:W2:Y:S01]  /*0360*/  LDC.64 R2, c[0x0][0x380] ;  /* 0x0000e000ff027b82 */ /* 0x000ea20000000a00 */
[----:B01----:R-:W-:-:S05]  /*0370*/  FADD R5, R5, R6 ;  /* 0x0000000605057221 */ /* 0x003fca0000000000 */
[----:B--2---:R-:W-:Y:S01]  /*0380*/  REDG.E.ADD.F32.FTZ.RN.STRONG.GPU desc[UR6][R2.64], R5 ;  /* 0x00000005020079a6 */ /* 0x004fe2000c12f306 */
[----:B------:R-:W-:Y:S05]  /*0390*/  EXIT ;  /* 0x000000000000794d */ /* 0x000fea0003800000 */
.L_x_21:
        /* <DEDUP_REMOVED lines=14> */
.L_x_29:


//--------------------- .text._Z6reducePfS_i      --------------------------
	.section	.text._Z6reducePfS_i,"ax",@progbits
	.align	128
        .global         _Z6reducePfS_i
        .type           _Z6reducePfS_i,@function
        .size           _Z6reducePfS_i,(.L_x_30 - _Z6reducePfS_i)
        .other          _Z6reducePfS_i,@"STO_CUDA_ENTRY STV_DEFAULT"
_Z6reducePfS_i:
.text._Z6reducePfS_i:
        /* <DEDUP_REMOVED lines=20> */
[----:B-1----:R-:W-:Y:S01]  /*0140*/  UIMAD UR4, UR8, UR5, UR4 ;  /* 0x00000005080472a4 */ /* 0x002fe2000f8e0204 */
[----:B-----5:R-:W-:-:S03]  /*0150*/  IMAD R0, R2, UR6, RZ ;  /* 0x0000000602007c24 */ /* 0x020fc6000f8e02ff */
[----:B------:R-:W0:Y:S02]  /*0160*/  LDCU.64 UR6, c[0x0][0x358] ;  /* 0x00006b00ff0677ac */ /* 0x000e240008000a00 */
[----:B------:R-:W-:-:S05]  /*0170*/  IMAD R6, R0, UR4, R5 ;  /* 0x0000000400067c24 */ /* 0x000fca000f8e0205 */
[----:B------:R-:W-:-:S13]  /*0180*/  ISETP.GE.AND P0, PT, R6, UR11, PT ;  /* 0x0000000b06007c0c */ /* 0x000fda000bf06270 */
[----:B0-----:R-:W-:Y:S05]  /*0190*/  @P0 BRA `(.L_x_23) ;  /* 0x0000000000340947 */ /* 0x001fea0003800000 */
[----:B------:R-:W0:Y:S01]  /*01a0*/  LDCU UR4, c[0x0][0x378] ;  /* 0x00006f00ff0477ac */ /* 0x000e220008000800 */
[----:B------:R-:W-:Y:S01]  /*01b0*/  MOV R4, RZ ;  /* 0x000000ff00047202 */ /* 0x000fe20000000f00 */
[----:B0-----:R-:W-:-:S04]  /*01c0*/  UIMAD UR4, UR9, UR4, URZ ;  /* 0x00000004090472a4 */ /* 0x001fc8000f8e02ff */
[----:B------:R-:W-:-:S06]  /*01d0*/  UIMAD UR4, UR4, UR8, URZ ;  /* 0x00000008040472a4 */ /* 0x000fcc000f8e02ff */
[----:B------:R-:W-:-:S07]  /*01e0*/  IMAD R7, R0, UR4, RZ ;  /* 0x0000000400077c24 */ /* 0x000fce000f8e02ff */
.L_x_24:
[----:B------:R-:W-:-:S04]  /*01f0*/  SHF.R.S64 R2, RZ, 0x1e, R6 ;  /* 0x0000001eff027819 */ /* 0x000fc80000001006 */
[----:B------:R-:W-:-:S04]  /*0200*/  IADD3 R2, P0, PT, R2, UR12, RZ ;  /* 0x0000000c02027c10 */ /* 0x000fc8000ff1e0ff */
[----:B------:R-:W-:-:S06]  /*0210*/  LEA.HI.X.SX32 R3, R6, UR13, 0x2, P0 ;  /* 0x0000000d06037c11 */ /* 0x000fcc00080f16ff */
[----:B------:R-:W2:Y:S01]  /*0220*/  LDG.E R3, desc[UR6][R2.64] ;  /* 0x0000000602037981 */ /* 0x000ea2000c1e1900 */
[----:B------:R-:W-:-:S04]  /*0230*/  IADD3 R6, PT, PT, R6, R7, RZ ;  /* 0x0000000706067210 */ /* 0x000fc80007ffe0ff */
[----:B------:R-:W-:Y:S01]  /*0240*/  ISETP.GE.AND P0, PT, R6, UR11, PT ;  /* 0x0000000b06007c0c */ /* 0x000fe2000bf06270 */
[----:B--2---:R-:W-:-:S12]  /*0250*/  FADD R4, R3, R4 ;  /* 0x0000000403047221 */ /* 0x004fd80000000000 */
[----:B------:R-:W-:Y:S05]  /*0260*/  @!P0 BRA `(.L_x_24) ;  /* 0xfffffffc00e08947 */ /* 0x000fea000383ffff */
.L_x_23:
[----:B------:R-:W-:Y:S05]  /*0270*/  BSYNC.RECONVERGENT B0 ;  /* 0x0000000000007941 */ /* 0x000fea0003800200 */
.L_x_22:
        /* <DEDUP_REMOVED lines=16> */
.L_x_25:
        /* <DEDUP_REMOVED lines=16> */
.L_x_30:


//--------------------- .nv.shared.reserved.0     --------------------------
	.section	.nv.shared.reserved.0,"aw",@nobits
	.weak		__nv_reservedSMEM_offset_0_alias
	.size		__nv_reservedSMEM_offset_0_alias, 0, 64
	.other		__nv_reservedSMEM_offset_0_alias,@"STO_CUDA_RESERVED_SHARED STV_DEFAULT"
__nv_reservedSMEM_offset_0_alias:
	.zero		0
	.zero		64


//--------------------- .nv.global                --------------------------
	.section	.nv.global,"aw",@nobits
.nv.global:
	.type		_ZN34_INTERNAL_d9ac4280_4_k_cu_bfd4084e6thrust24THRUST_300001_SM_1000_NS12placeholders2_8E,@object
	.size		_ZN34_INTERNAL_d9ac4280_4_k_cu_bfd4084e6thrust24THRUST_300001_SM_1000_NS12placeholders2_8E,(_ZN34_INTERNAL_d9ac4280_4_k_cu_bfd4084e4cuda3std3__45__cpo5crendE - _ZN34_INTERNAL_d9ac4280_4_k_cu_bfd4084e6thrust24THRUST_300001_SM_1000_NS12placeholders2_8E)
_ZN34_INTERNAL_d9ac4280_4_k_cu_bfd4084e6thrust24THRUST_300001_SM_1000_NS12placeholders2_8E:
	.zero		1
	.type		_ZN34_INTERNAL_d9ac4280_4_k_cu_bfd4084e4cuda3std3__45__cpo5crendE,@object
	.size		_ZN34_INTERNAL_d9ac4280_4_k_cu_bfd4084e4cuda3std3__45__cpo5crendE,(_ZN34_INTERNAL_d9ac4280_4_k_cu_bfd4084e4cuda3std6ranges3__45__cpo4dataE - _ZN34_INTERNAL_d9ac4280_4_k_cu_bfd4084e4cuda3std3__45__cpo5crendE)
_ZN34_INTERNAL_d9ac4280_4_k_cu_bfd4084e4cuda3std3__45__cpo5crendE:
	.zero		1
	.type		_ZN34_INTERNAL_d9ac4280_4_k_cu_bfd4084e4cuda3std6ranges3__45__cpo4dataE,@object
	.size		_ZN34_INTERNAL_d9ac4280_4_k_cu_bfd4084e4cuda3std6ranges3__45__cpo4dataE,(_ZN34_INTERNAL_d9ac4280_4_k_cu_bfd4084e6thrust24THRUST_300001_SM_1000_NS6system3cpp3parE - _ZN34_INTERNAL_d9ac4280_4_k_cu_bfd4084e4cuda3std6ranges3__45__cpo4dataE)
_ZN34_INTERNAL_d9ac4280_4_k_cu_bfd4084e4cuda3std6ranges3__45__cpo4dataE:
	.zero		1
	.type		_ZN34_INTERNAL_d9ac4280_4_k_cu_bfd4084e6thrust24THRUST_300001_SM_1000_NS6system3cpp3parE,@object
	.size		_ZN34_INTERNAL_d9ac4280_4_k_cu_bfd4084e6thrust24THRUST_300001_SM_1000_NS6system3cpp3parE,(_ZN34_INTERNAL_d9ac4280_4_k_cu_bfd4084e4cuda3std3__436_GLOBAL__N__d9ac4280_4_k_cu_bfd4084e6ignoreE - _ZN34_INTERNAL_d9ac4280_4_k_cu_bfd4084e6thrust24THRUST_300001_SM_1000_NS6system3cpp3parE)
_ZN34_INTERNAL_d9ac4280_4_k_cu_bfd4084e6thrust24THRUST_300001_SM_1000_NS6system3cpp3parE:
	.zero		1
	.type		_ZN34_INTERNAL_d9ac4280_4_k_cu_bfd4084e4cuda3std3__436_GLOBAL__N__d9ac4280_4_k_cu_bfd4084e6ignoreE,@object
	.size		_ZN34_INTERNAL_d9ac4280_4_k_cu_bfd4084e4cuda3std3__436_GLOBAL__N__d9ac4280_4_k_cu_bfd4084e6ignoreE,(_ZN34_INTERNAL_d9ac4280_4_k_cu_bfd4084e4cuda3std6ranges3__45__cpo7advanceE - _ZN34_INTERNAL_d9ac4280_4_k_cu_bfd4084e4cuda3std3__436_GLOBAL__N__d9ac4280_4_k_cu_bfd4084e6ignoreE)
_ZN34_INTERNAL_d9ac4280_4_k_cu_bfd4084e4cuda3std3__436_GLOBAL__N__d9ac4280_4_k_cu_bfd4084e6ignoreE:
	.zero		1
	.type		_ZN34_INTERNAL_d9ac4280_4_k_cu_bfd4084e4cuda3std6ranges3__45__cpo7advanceE,@object
	.size		_ZN34_INTERNAL_d9ac4280_4_k_cu_bfd4084e4cuda3std6ranges3__45__cpo7advanceE,(_ZN34_INTERNAL_d9ac4280_4_k_cu_bfd4084e6thrust24THRUST_300001_SM_1000_NS6deviceE - _ZN34_INTERNAL_d9ac4280_4_k_cu_bfd4084e4cuda3std6ranges3__45__cpo7advanceE)
_ZN34_INTERNAL_d9ac4280_4_k_cu_bfd4084e4cuda3std6ranges3__45__cpo7advanceE:
	.zero		1
	.type		_ZN34_INTERNAL_d9ac4280_4_k_cu_bfd4084e6thrust24THRUST_300001_SM_1000_NS6deviceE,@object
	.size		_ZN34_INTERNAL_d9ac4280_4_k_cu_bfd4084e6thrust24THRUST_300001_SM_1000_NS6deviceE,(_ZN34_INTERNAL_d9ac4280_4_k_cu_bfd4084e4cuda3std3__47nulloptE - _ZN34_INTERNAL_d9ac4280_4_k_cu_bfd4084e6thrust24THRUST_300001_SM_1000_NS6deviceE)
_ZN34_INTERNAL_d9ac4280_4_k_cu_bfd4084e6thrust24THRUST_300001_SM_1000_NS6deviceE:
	.zero		1
	.type		_ZN34_INTERNAL_d9ac4280_4_k_cu_bfd4084e4cuda3std3__47nulloptE,@object
	.size		_ZN34_INTERNAL_d9ac4280_4_k_cu_bfd4084e4cuda3std3__47nulloptE,(_ZN34_INTERNAL_d9ac4280_4_k_cu_bfd4084e4cuda3std6ranges3__45__cpo8distanceE - _ZN34_INTERNAL_d9ac4280_4_k_cu_bfd4084e4cuda3std3__47nulloptE)
_ZN34_INTERNAL_d9ac4280_4_k_cu_bfd4084e4cuda3std3__47nulloptE:
	.zero		1
	.type		_ZN34_INTERNAL_d9ac4280_4_k_cu_bfd4084e4cuda3std6ranges3__45__cpo8distanceE,@object
	.size		_ZN34_INTERNAL_d9ac4280_4_k_cu_bfd4084e4cuda3std6ranges3__45__cpo8distanceE,(_ZN34_INTERNAL_d9ac4280_4_k_cu_bfd4084e6thrust24THRUST_300001_SM_1000_NS12placeholders2_4E - _ZN34_INTERNAL_d9ac4280_4_k_cu_bfd4084e4cuda3std6ranges3__45__cpo8distanceE)
_ZN34_INTERNAL_d9ac4280_4_k_cu_bfd4084e4cuda3std6ranges3__45__cpo8distanceE:
	.zero		1
	.type		_ZN34_INTERNAL_d9ac4280_4_k_cu_bfd4084e6thrust24THRUST_300001_SM_1000_NS12placeholders2_4E,@object
	.size		_ZN34_INTERNAL_d9ac4280_4_k_cu_bfd4084e6thrust24THRUST_300001_SM_1000_NS12placeholders2_4E,(_ZN34_INTERNAL_d9ac4280_4_k_cu_bfd4084e4cuda3std3__45__cpo4cendE - _ZN34_INTERNAL_d9ac4280_4_k_cu_bfd4084e6thrust24THRUST_300001_SM_1000_NS12placeholders2_4E)
_ZN34_INTERNAL_d9ac4280_4_k_cu_bfd4084e6thrust24THRUST_300001_SM_1000_NS12placeholders2_4E:
	.zero		1
	.type		_ZN34_INTERNAL_d9ac4280_4_k_cu_bfd4084e4cuda3std3__45__cpo4cendE,@object
	.size		_ZN34_INTERNAL_d9ac4280_4_k_cu_bfd4084e4cuda3std3__45__cpo4cendE,(_ZN34_INTERNAL_d9ac4280_4_k_cu_bfd4084e4cuda3std6ranges3__45__cpo4cendE - _ZN34_INTERNAL_d9ac4280_4_k_cu_bfd4084e4cuda3std3__45__cpo4cendE)
_ZN34_INTERNAL_d9ac4280_4_k_cu_bfd4084e4cuda3std3__45__cpo4cendE:
	.zero		1
	.type		_ZN34_INTERNAL_d9ac4280_4_k_cu_bfd4084e4cuda3std6ranges3__45__cpo4cendE,@object
	.size		_ZN34_INTERNAL_d9ac4280_4_k_cu_bfd4084e4cuda3std6ranges3__45__cpo4cendE,(_ZN34_INTERNAL_d9ac4280_4_k_cu_bfd4084e6thrust24THRUST_300001_SM_1000_NS12placeholders3_10E - _ZN34_INTERNAL_d9ac4280_4_k_cu_bfd4084e4cuda3std6ranges3__45__cpo4cendE)
_ZN34_INTERNAL_d9ac4280_4_k_cu_bfd4084e4cuda3std6ranges3__45__cpo4cendE:
	.zero		1
	.type		_ZN34_INTERNAL_d9ac4280_4_k_cu_bfd4084e6thrust24THRUST_300001_SM_1000_NS12placeholders3_10E,@object
	.size		_ZN34_INTERNAL_d9ac4280_4_k_cu_bfd4084e6thrust24THRUST_300001_SM_1000_NS12placeholders3_10E,(_ZN34_INTERNAL_d9ac4280_4_k_cu_bfd4084e4cuda3std3__48in_placeE - _ZN34_INTERNAL_d9ac4280_4_k_cu_bfd4084e6thrust24THRUST_300001_SM_1000_NS12placeholders3_10E)
_ZN34_INTERNAL_d9ac4280_4_k_cu_bfd4084e6thrust24THRUST_300001_SM_1000_NS12placeholders3_10E:
	.zero		1
	.type		_ZN34_INTERNAL_d9ac4280_4_k_cu_bfd4084e4cuda3std3__48in_placeE,@object
	.size		_ZN34_INTERNAL_d9ac4280_4_k_cu_bfd4084e4cuda3std3__48in_placeE,(_ZN34_INTERNAL_d9ac4280_4_k_cu_bfd4084e4cuda3std6ranges3__45__cpo4sizeE - _ZN34_INTERNAL_d9ac4280_4_k_cu_bfd4084e4cuda3std3__48in_placeE)
_ZN34_INTERNAL_d9ac4280_4_k_cu_bfd4084e4cuda3std3__48in_placeE:
	.zero		1
	.type		_ZN34_INTERNAL_d9ac4280_4_k_cu_bfd4084e4cuda3std6ranges3__45__cpo4sizeE,@object
	.size		_ZN34_INTERNAL_d9ac4280_4_k_cu_bfd4084e4cuda3std6ranges3__45__cpo4sizeE,(_ZN34_INTERNAL_d9ac4280_4_k_cu_bfd4084e6thrust24THRUST_300001_SM_1000_NS12placeholders2_2E - _ZN34_INTERNAL_d9ac4280_4_k_cu_bfd4084e4cuda3std6ranges3__45__cpo4sizeE)
_ZN34_INTERNAL_d9ac4280_4_k_cu_bfd4084e4cuda3std6ranges3__45__cpo4sizeE:
	.zero		1
	.type		_ZN34_INTERNAL_d9ac4280_4_k_cu_bfd4084e6thrust24THRUST_300001_SM_1000_NS12placeholders2_2E,@object
	.size		_ZN34_INTERNAL_d9ac4280_4_k_cu_bfd4084e6thrust24THRUST_300001_SM_1000_NS12placeholders2_2E,(_ZN34_INTERNAL_d9ac4280_4_k_cu_bfd4084e4cuda3std3__45__cpo3endE - _ZN34_INTERNAL_d9ac4280_4_k_cu_bfd4084e6thrust24THRUST_300001_SM_1000_NS12placeholders2_2E)
_ZN34_INTERNAL_d9ac4280_4_k_cu_bfd4084e6thrust24THRUST_300001_SM_1000_NS12placeholders2_2E:
	.zero		1
	.type		_ZN34_INTERNAL_d9ac4280_4_k_cu_bfd4084e4cuda3std3__45__cpo3endE,@object
	.size		_ZN34_INTERNAL_d9ac4280_4_k_cu_bfd4084e4cuda3std3__45__cpo3endE,(_ZN34_INTERNAL_d9ac4280_4_k_cu_bfd4084e4cuda3std6ranges3__45__cpo3endE - _ZN34_INTERNAL_d9ac4280_4_k_cu_bfd4084e4cuda3std3__45__cpo3endE)
_ZN34_INTERNAL_d9ac4280_4_k_cu_bfd4084e4cuda3std3__45__cpo3endE:
	.zero		1
	.type		_ZN34_INTERNAL_d9ac4280_4_k_cu_bfd4084e4cuda3std6ranges3__45__cpo3endE,@object
	.size		_ZN34_INTERNAL_d9ac4280_4_k_cu_bfd4084e4cuda3std6ranges3__45__cpo3endE,(_ZN34_INTERNAL_d9ac4280_4_k_cu_bfd4084e6thrust24THRUST_300001_SM_1000_NS12placeholders2_6E - _ZN34_INTERNAL_d9ac4280_4_k_cu_bfd4084e4cuda3std6ranges3__45__cpo3endE)
_ZN34_INTERNAL_d9ac4280_4_k_cu_bfd4084e4cuda3std6ranges3__45__cpo3endE:
	.zero		1
	.type		_ZN34_INTERNAL_d9ac4280_4_k_cu_bfd4084e6thrust24THRUST_300001_SM_1000_NS12placeholders2_6E,@object
	.size		_ZN34_INTERNAL_d9ac4280_4_k_cu_bfd4084e6thrust24THRUST_300001_SM_1000_NS12placeholders2_6E,(_ZN34_INTERNAL_d9ac4280_4_k_cu_bfd4084e4cuda3std3__45__cpo4rendE - _ZN34_INTERNAL_d9ac4280_4_k_cu_bfd4084e6thrust24THRUST_300001_SM_1000_NS12placeholders2_6E)
_ZN34_INTERNAL_d9ac4280_4_k_cu_bfd4084e6thrust24THRUST_300001_SM_1000_NS12placeholders2_6E:
	.zero		1
	.type		_ZN34_INTERNAL_d9ac4280_4_k_cu_bfd4084e4cuda3std3__45__cpo4rendE,@object
	.size		_ZN34_INTERNAL_d9ac4280_4_k_cu_bfd4084e4cuda3std3__45__cpo4rendE,(_ZN34_INTERNAL_d9ac4280_4_k_cu_bfd4084e4cuda3std6ranges3__45__cpo4nextE - _ZN34_INTERNAL_d9ac4280_4_k_cu_bfd4084e4cuda3std3__45__cpo4rendE)
_ZN34_INTERNAL_d9ac4280_4_k_cu_bfd4084e4cuda3std3__45__cpo4rendE:
	.zero		1
	.type		_ZN34_INTERNAL_d9ac4280_4_k_cu_bfd4084e4cuda3std6ranges3__45__cpo4nextE,@object
	.size		_ZN34_INTERNAL_d9ac4280_4_k_cu_bfd4084e4cuda3std6ranges3__45__cpo4nextE,(_ZN34_INTERNAL_d9ac4280_4_k_cu_bfd4084e4cuda3std6ranges3__45__cpo4swapE - _ZN34_INTERNAL_d9ac4280_4_k_cu_bfd4084e4cuda3std6ranges3__45__cpo4nextE)
_ZN34_INTERNAL_d9ac4280_4_k_cu_bfd4084e4cuda3std6ranges3__45__cpo4nextE:
	.zero		1
	.type		_ZN34_INTERNAL_d9ac4280_4_k_cu_bfd4084e4cuda3std6ranges3__45__cpo4swapE,@object
	.size		_ZN34_INTERNAL_d9ac4280_4_k_cu_bfd4084e4cuda3std6ranges3__45__cpo4swapE,(_ZN34_INTERNAL_d9ac4280_4_k_cu_bfd4084e6thrust24THRUST_300001_SM_1000_NS8cuda_cub10par_nosyncE - _ZN34_INTERNAL_d9ac4280_4_k_cu_bfd4084e4cuda3std6ranges3__45__cpo4swapE)
_ZN34_INTERNAL_d9ac4280_4_k_cu_bfd4084e4cuda3std6ranges3__45__cpo4swapE:
	.zero		1
	.type		_ZN34_INTERNAL_d9ac4280_4_k_cu_bfd4084e6thrust24THRUST_300001_SM_1000_NS8cuda_cub10par_nosyncE,@object
	.size		_ZN34_INTERNAL_d9ac4280_4_k_cu_bfd4084e6thrust24THRUST_300001_SM_1000_NS8cuda_cub10par_nosyncE,(_ZN34_INTERNAL_d9ac4280_4_k_cu_bfd4084e6thrust24THRUST_300001_SM_1000_NS3seqE - _ZN34_INTERNAL_d9ac4280_4_k_cu_bfd4084e6thrust24THRUST_300001_SM_1000_NS8cuda_cub10par_nosyncE)
_ZN34_INTERNAL_d9ac4280_4_k_cu_bfd4084e6thrust24THRUST_300001_SM_1000_NS8cuda_cub10par_nosyncE:
	.zero		1
	.type		_ZN34_INTERNAL_d9ac4280_4_k_cu_bfd4084e6thrust24THRUST_300001_SM_1000_NS3seqE,@object
	.size		_ZN34_INTERNAL_d9ac4280_4_k_cu_bfd4084e6thrust24THRUST_300001_SM_1000_NS3seqE,(_ZN34_INTERNAL_d9ac4280_4_k_cu_bfd4084e4cuda3std3__420unreachable_sentinelE - _ZN34_INTERNAL_d9ac4280_4_k_cu_bfd4084e6thrust24THRUST_300001_SM_1000_NS3seqE)
_ZN34_INTERNAL_d9ac4280_4_k_cu_bfd4084e6thrust24THRUST_300001_SM_1000_NS3seqE:
	.zero		1
	.type		_ZN34_INTERNAL_d9ac4280_4_k_cu_bfd4084e4cuda3std3__420unreachable_sentinelE,@object
	.size		_ZN34_INTERNAL_d9ac4280_4_k_cu_bfd4084e4cuda3std3__420unreachable_sentinelE,(_ZN34_INTERNAL_d9ac4280_4_k_cu_bfd4084e4cuda3std6ranges3__45__cpo5ssizeE - _ZN34_INTERNAL_d9ac4280_4_k_cu_bfd4084e4cuda3std3__420unreachable_sentinelE)
_ZN34_INTERNAL_d9ac4280_4_k_cu_bfd4084e4cuda3std3__420unreachable_sentinelE:
	.zero		1
	.type		_ZN34_INTERNAL_d9ac4280_4_k_cu_bfd4084e4cuda3std6ranges3__45__cpo5ssizeE,@object
	.size		_ZN34_INTERNAL_d9ac4280_4_k_cu_bfd4084e4cuda3std6ranges3__45__cpo5ssizeE,(_ZN34_INTERNAL_d9ac4280_4_k_cu_bfd4084e6thrust24THRUST_300001_SM_1000_NS12placeholders2_3E - _ZN34_INTERNAL_d9ac4280_4_k_cu_bfd4084e4cuda3std6ranges3__45__cpo5ssizeE)
_ZN34_INTERNAL_d9ac4280_4_k_cu_bfd4084e4cuda3std6ranges3__45__cpo5ssizeE:
	.zero		1
	.type		_ZN34_INTERNAL_d9ac4280_4_k_cu_bfd4084e6thrust24THRUST_300001_SM_1000_NS12placeholders2_3E,@object
	.size		_ZN34_INTERNAL_d9ac4280_4_k_cu_bfd4084e6thrust24THRUST_300001_SM_1000_NS12placeholders2_3E,(_ZN34_INTERNAL_d9ac4280_4_k_cu_bfd4084e4cuda3std3__45__cpo6cbeginE - _ZN34_INTERNAL_d9ac4280_4_k_cu_bfd4084e6thrust24THRUST_300001_SM_1000_NS12placeholders2_3E)
_ZN34_INTERNAL_d9ac4280_4_k_cu_bfd4084e6thrust24THRUST_300001_SM_1000_NS12placeholders2_3E:
	.zero		1
	.type		_ZN34_INTERNAL_d9ac4280_4_k_cu_bfd4084e4cuda3std3__45__cpo6cbeginE,@object
	.size		_ZN34_INTERNAL_d9ac4280_4_k_cu_bfd4084e4cuda3std3__45__cpo6cbeginE,(_ZN34_INTERNAL_d9ac4280_4_k_cu_bfd4084e4cuda3std6ranges3__45__cpo6cbeginE - _ZN34_INTERNAL_d9ac4280_4_k_cu_bfd4084e4cuda3std3__45__cpo6cbeginE)
_ZN34_INTERNAL_d9ac4280_4_k_cu_bfd4084e4cuda3std3__45__cpo6cbeginE:
	.zero		1
	.type		_ZN34_INTERNAL_d9ac4280_4_k_cu_bfd4084e4cuda3std6ranges3__45__cpo6cbeginE,@object
	.size		_ZN34_INTERNAL_d9ac4280_4_k_cu_bfd4084e4cuda3std6ranges3__45__cpo6cbeginE,(_ZN34_INTERNAL_d9ac4280_4_k_cu_bfd4084e6thrust24THRUST_300001_SM_1000_NS12placeholders2_7E - _ZN34_INTERNAL_d9ac4280_4_k_cu_bfd4084e4cuda3std6ranges3__45__cpo6cbeginE)
_ZN34_INTERNAL_d9ac4280_4_k_cu_bfd4084e4cuda3std6ranges3__45__cpo6cbeginE:
	.zero		1
	.type		_ZN34_INTERNAL_d9ac4280_4_k_cu_bfd4084e6thrust24THRUST_300001_SM_1000_NS12placeholders2_7E,@object
	.size		_ZN34_INTERNAL_d9ac4280_4_k_cu_bfd4084e6thrust24THRUST_300001_SM_1000_NS12placeholders2_7E,(_ZN34_INTERNAL_d9ac4280_4_k_cu_bfd4084e4cuda3std3__45__cpo7crbeginE - _ZN34_INTERNAL_d9ac4280_4_k_cu_bfd4084e6thrust24THRUST_300001_SM_1000_NS12placeholders2_7E)
_ZN34_INTERNAL_d9ac4280_4_k_cu_bfd4084e6thrust24THRUST_300001_SM_1000_NS12placeholders2_7E:
	.zero		1
	.type		_ZN34_INTERNAL_d9ac4280_4_k_cu_bfd4084e4cuda3std3__45__cpo7crbeginE,@object
	.size		_ZN34_INTERNAL_d9ac4280_4_k_cu_bfd4084e4cuda3std3__45__cpo7crbeginE,(_ZN34_INTERNAL_d9ac4280_4_k_cu_bfd4084e4cuda3std6ranges3__45__cpo4prevE - _ZN34_INTERNAL_d9ac4280_4_k_cu_bfd4084e4cuda3std3__45__cpo7crbeginE)
_ZN34_INTERNAL_d9ac4280_4_k_cu_bfd4084e4cuda3std3__45__cpo7crbeginE:
	.zero		1
	.type		_ZN34_INTERNAL_d9ac4280_4_k_cu_bfd4084e4cuda3std6ranges3__45__cpo4prevE,@object
	.size		_ZN34_INTERNAL_d9ac4280_4_k_cu_bfd4084e4cuda3std6ranges3__45__cpo4prevE,(_ZN34_INTERNAL_d9ac4280_4_k_cu_bfd4084e4cuda3std6ranges3__45__cpo9iter_moveE - _ZN34_INTERNAL_d9ac4280_4_k_cu_bfd4084e4cuda3std6ranges3__45__cpo4prevE)
_ZN34_INTERNAL_d9ac4280_4_k_cu_bfd4084e4cuda3std6ranges3__45__cpo4prevE:
	.zero		1
	.type		_ZN34_INTERNAL_d9ac4280_4_k_cu_bfd4084e4cuda3std6ranges3__45__cpo9iter_moveE,@object
	.size		_ZN34_INTERNAL_d9ac4280_4_k_cu_bfd4084e4cuda3std6ranges3__45__cpo9iter_moveE,(_ZN34_INTERNAL_d9ac4280_4_k_cu_bfd4084e6thrust24THRUST_300001_SM_1000_NS6system6detail10sequential3seqE - _ZN34_INTERNAL_d9ac4280_4_k_cu_bfd4084e4cuda3std6ranges3__45__cpo9iter_moveE)
_ZN34_INTERNAL_d9ac4280_4_k_cu_bfd4084e4cuda3std6ranges3__45__cpo9iter_moveE:
	.zero		1
	.type		_ZN34_INTERNAL_d9ac4280_4_k_cu_bfd4084e6thrust24THRUST_300001_SM_1000_NS6system6detail10sequential3seqE,@object
	.size		_ZN34_INTERNAL_d9ac4280_4_k_cu_bfd4084e6thrust24THRUST_300001_SM_1000_NS6system6detail10sequential3seqE,(_ZN34_INTERNAL_d9ac4280_4_k_cu_bfd4084e6thrust24THRUST_300001_SM_1000_NS12placeholders2_9E - _ZN34_INTERNAL_d9ac4280_4_k_cu_bfd4084e6thrust24THRUST_300001_SM_1000_NS6system6detail10sequential3seqE)
_ZN34_INTERNAL_d9ac4280_4_k_cu_bfd4084e6thrust24THRUST_300001_SM_1000_NS6system6detail10sequential3seqE:
	.zero		1
	.type		_ZN34_INTERNAL_d9ac4280_4_k_cu_bfd4084e6thrust24THRUST_300001_SM_1000_NS12placeholders2_9E,@object
	.size		_ZN34_INTERNAL_d9ac4280_4_k_cu_bfd4084e6thrust24THRUST_300001_SM_1000_NS12placeholders2_9E,(_ZN34_INTERNAL_d9ac4280_4_k_cu_bfd4084e4cuda3std3__419piecewise_constructE - _ZN34_INTERNAL_d9ac4280_4_k_cu_bfd4084e6thrust24THRUST_300001_SM_1000_NS12placeholders2_9E)
_ZN34_INTERNAL_d9ac4280_4_k_cu_bfd4084e6thrust24THRUST_300001_SM_1000_NS12placeholders2_9E:
	.zero		1
	.type		_ZN34_INTERNAL_d9ac4280_4_k_cu_bfd4084e4cuda3std3__419piecewise_constructE,@object
	.size		_ZN34_INTERNAL_d9ac4280_4_k_cu_bfd4084e4cuda3std3__419piecewise_constructE,(_ZN34_INTERNAL_d9ac4280_4_k_cu_bfd4084e4cuda3std6ranges3__45__cpo5cdataE - _ZN34_INTERNAL_d9ac4280_4_k_cu_bfd4084e4cuda3std3__419piecewise_constructE)
_ZN34_INTERNAL_d9ac4280_4_k_cu_bfd4084e4cuda3std3__419piecewise_constructE:
	.zero		1
	.type		_ZN34_INTERNAL_d9ac4280_4_k_cu_bfd4084e4cuda3std6ranges3__45__cpo5cdataE,@object
	.size		_ZN34_INTERNAL_d9ac4280_4_k_cu_bfd4084e4cuda3std6ranges3__45__cpo5cdataE,(_ZN34_INTERNAL_d9ac4280_4_k_cu_bfd4084e6thrust24THRUST_300001_SM_1000_NS12placeholders2_1E - _ZN34_INTERNAL_d9ac4280_4_k_cu_bfd4084e4cuda3std6ranges3__45__cpo5cdataE)
_ZN34_INTERNAL_d9ac4280_4_k_cu_bfd4084e4cuda3std6ranges3__45__cpo5cdataE:
	.zero		1
	.type		_ZN34_INTERNAL_d9ac4280_4_k_cu_bfd4084e6thrust24THRUST_300001_SM_1000_NS12placeholders2_1E,@object
	.size		_ZN34_INTERNAL_d9ac4280_4_k_cu_bfd4084e6thrust24THRUST_300001_SM_1000_NS12placeholders2_1E,(_ZN34_INTERNAL_d9ac4280_4_k_cu_bfd4084e4cuda3std3__45__cpo5beginE - _ZN34_INTERNAL_d9ac4280_4_k_cu_bfd4084e6thrust24THRUST_300001_SM_1000_NS12placeholders2_1E)
_ZN34_INTERNAL_d9ac4280_4_k_cu_bfd4084e6thrust24THRUST_300001_SM_1000_NS12placeholders2_1E:
	.zero		1
	.type		_ZN34_INTERNAL_d9ac4280_4_k_cu_bfd4084e4cuda3std3__45__cpo5beginE,@object
	.size		_ZN34_INTERNAL_d9ac4280_4_k_cu_bfd4084e4cuda3std3__45__cpo5beginE,(_ZN34_INTERNAL_d9ac4280_4_k_cu_bfd4084e4cuda3std6ranges3__45__cpo5beginE - _ZN34_INTERNAL_d9ac4280_4_k_cu_bfd4084e4cuda3std3__45__cpo5beginE)
_ZN34_INTERNAL_d9ac4280_4_k_cu_bfd4084e4cuda3std3__45__cpo5beginE:
	.zero		1
	.type		_ZN34_INTERNAL_d9ac4280_4_k_cu_bfd4084e4cuda3std6ranges3__45__cpo5beginE,@object
	.size		_ZN34_INTERNAL_d9ac4280_4_k_cu_bfd4084e4cuda3std6ranges3__45__cpo5beginE,(_ZN34_INTERNAL_d9ac4280_4_k_cu_bfd4084e6thrust24THRUST_300001_SM_1000_NS12placeholders2_5E - _ZN34_INTERNAL_d9ac4280_4_k_cu_bfd4084e4cuda3std6ranges3__45__cpo5beginE)
_ZN34_INTERNAL_d9ac4280_4_k_cu_bfd4084e4cuda3std6ranges3__45__cpo5beginE:
	.zero		1
	.type		_ZN34_INTERNAL_d9ac4280_4_k_cu_bfd4084e6thrust24THRUST_300001_SM_1000_NS12placeholders2_5E,@object
	.size		_ZN34_INTERNAL_d9ac4280_4_k_cu_bfd4084e6thrust24THRUST_300001_SM_1000_NS12placeholders2_5E,(_ZN34_INTERNAL_d9ac4280_4_k_cu_bfd4084e4cuda3std3__45__cpo6rbeginE - _ZN34_INTERNAL_d9ac4280_4_k_cu_bfd4084e6thrust24THRUST_300001_SM_1000_NS12placeholders2_5E)
_ZN34_INTERNAL_d9ac4280_4_k_cu_bfd4084e6thrust24THRUST_300001_SM_1000_NS12placeholders2_5E:
	.zero		1
	.type		_ZN34_INTERNAL_d9ac4280_4_k_cu_bfd4084e4cuda3std3__45__cpo6rbeginE,@object
	.size		_ZN34_INTERNAL_d9ac4280_4_k_cu_bfd4084e4cuda3std3__45__cpo6rbeginE,(_ZN34_INTERNAL_d9ac4280_4_k_cu_bfd4084e4cuda3std6ranges3__45__cpo9iter_swapE - _ZN34_INTERNAL_d9ac4280_4_k_cu_bfd4084e4cuda3std3__45__cpo6rbeginE)
_ZN34_INTERNAL_d9ac4280_4_k_cu_bfd4084e4cuda3std3__45__cpo6rbeginE:
	.zero		1
	.type		_ZN34_INTERNAL_d9ac4280_4_k_cu_bfd4084e4cuda3std6ranges3__45__cpo9iter_swapE,@object
	.size		_ZN34_INTERNAL_d9ac4280_4_k_cu_bfd4084e4cuda3std6ranges3__45__cpo9iter_swapE,(_ZN34_INTERNAL_d9ac4280_4_k_cu_bfd4084e4cuda3std3__48unexpectE - _ZN34_INTERNAL_d9ac4280_4_k_cu_bfd4084e4cuda3std6ranges3__45__cpo9iter_swapE)
_ZN34_INTERNAL_d9ac4280_4_k_cu_bfd4084e4cuda3std6ranges3__45__cpo9iter_swapE:
	.zero		1
	.type		_ZN34_INTERNAL_d9ac4280_4_k_cu_bfd4084e4cuda3std3__48unexpectE,@object
	.size		_ZN34_INTERNAL_d9ac4280_4_k_cu_bfd4084e4cuda3std3__48unexpectE,(_ZN34_INTERNAL_d9ac4280_4_k_cu_bfd4084e6thrust24THRUST_300001_SM_1000_NS8cuda_cub3parE - _ZN34_INTERNAL_d9ac4280_4_k_cu_bfd4084e4cuda3std3__48unexpectE)
_ZN34_INTERNAL_d9ac4280_4_k_cu_bfd4084e4cuda3std3__48unexpectE:
	.zero		1
	.type		_ZN34_INTERNAL_d9ac4280_4_k_cu_bfd4084e6thrust24THRUST_300001_SM_1000_NS8cuda_cub3parE,@object
	.size		_ZN34_INTERNAL_d9ac4280_4_k_cu_bfd4084e6thrust24THRUST_300001_SM_1000_NS8cuda_cub3parE,(.L_29 - _ZN34_INTERNAL_d9ac4280_4_k_cu_bfd4084e6thrust24THRUST_300001_SM_1000_NS8cuda_cub3parE)
_ZN34_INTERNAL_d9ac4280_4_k_cu_bfd4084e6thrust24THRUST_300001_SM_1000_NS8cuda_cub3parE:
	.zero		1
.L_29:


//--------------------- .nv.constant0._ZN3cub18CUB_300001_SM_10006detail11EmptyKernelIvEEvv --------------------------
	.section	.nv.constant0._ZN3cub18CUB_300001_SM_10006detail11EmptyKernelIvEEvv,"a",@progbits
	.sectionflags	@""
	.align	4
.nv.constant0._ZN3cub18CUB_300001_SM_10006detail11EmptyKernelIvEEvv:
	.zero		896


//--------------------- .nv.constant0._Z15normalize_mnistPfffii --------------------------
	.section	.nv.constant0._Z15normalize_mnistPfffii,"a",@progbits
	.sectionflags	@""
	.align	4
.nv.constant0._Z15normalize_mnistPfffii:
	.zero		920


//--------------------- .nv.constant0._Z14calc_deviationPfS_if --------------------------
	.section	.nv.constant0._Z14calc_deviationPfS_if,"a",@progbits
	.sectionflags	@""
	.align	4
.nv.constant0._Z14calc_deviationPfS_if:
	.zero		920


//--------------------- .nv.constant0._Z6reducePfS_i --------------------------
	.section	.nv.constant0._Z6reducePfS_i,"a",@progbits
	.sectionflags	@""
	.align	4
.nv.constant0._Z6reducePfS_i:
	.zero		916


//--------------------- SYMBOLS --------------------------

	.type		.nv.reservedSmem.offset0,@object
	.size		.nv.reservedSmem.offset0,0x4
